//
// Generated by NVIDIA NVVM Compiler
//
// Compiler Build ID: CL-36424714
// Cuda compilation tools, release 13.0, V13.0.88
// Based on NVVM 20.0.0
//

.version 9.0
.target sm_100
.address_size 64

	// .globl	_ZN10mxfp4_gemm18mxfp4_matmul_tiledI6__halfLi32ELi32ELi32EEEvPKT_PKhS6_S4_PS2_iiib
// _ZZN10mxfp4_gemm18mxfp4_matmul_tiledI6__halfLi32ELi32ELi32EEEvPKT_PKhS6_S4_PS2_iiibE7s_input has been demoted
// _ZZN10mxfp4_gemm18mxfp4_matmul_tiledI6__halfLi32ELi32ELi32EEEvPKT_PKhS6_S4_PS2_iiibE8s_weight has been demoted
// _ZZN10mxfp4_gemm18mxfp4_matmul_tiledI13__nv_bfloat16Li32ELi32ELi32EEEvPKT_PKhS6_S4_PS2_iiibE7s_input has been demoted
// _ZZN10mxfp4_gemm18mxfp4_matmul_tiledI13__nv_bfloat16Li32ELi32ELi32EEEvPKT_PKhS6_S4_PS2_iiibE8s_weight has been demoted
.const .align 4 .b8 _ZN10mxfp4_gemm7FP4_LUTE[64] = {0, 0, 0, 0, 0, 0, 0, 63, 0, 0, 128, 63, 0, 0, 192, 63, 0, 0, 0, 64, 0, 0, 64, 64, 0, 0, 128, 64, 0, 0, 192, 64, 0, 0, 0, 128, 0, 0, 0, 191, 0, 0, 128, 191, 0, 0, 192, 191, 0, 0, 0, 192, 0, 0, 64, 192, 0, 0, 128, 192, 0, 0, 192, 192};
.const .align 4 .b8 _ZN10mxfp4_gemm12FP4_LUT_INT8E[16] = {0, 1, 2, 3, 4, 6, 8, 12, 0, 255, 254, 253, 252, 250, 248, 244};
.extern .shared .align 16 .b8 _ZN10mxfp4_gemm7s_inputE[];

.visible .entry _ZN10mxfp4_gemm18mxfp4_matmul_tiledI6__halfLi32ELi32ELi32EEEvPKT_PKhS6_S4_PS2_iiib(
	.param .u64 .ptr .align 1 _ZN10mxfp4_gemm18mxfp4_matmul_tiledI6__halfLi32ELi32ELi32EEEvPKT_PKhS6_S4_PS2_iiib_param_0,
	.param .u64 .ptr .align 1 _ZN10mxfp4_gemm18mxfp4_matmul_tiledI6__halfLi32ELi32ELi32EEEvPKT_PKhS6_S4_PS2_iiib_param_1,
	.param .u64 .ptr .align 1 _ZN10mxfp4_gemm18mxfp4_matmul_tiledI6__halfLi32ELi32ELi32EEEvPKT_PKhS6_S4_PS2_iiib_param_2,
	.param .u64 .ptr .align 1 _ZN10mxfp4_gemm18mxfp4_matmul_tiledI6__halfLi32ELi32ELi32EEEvPKT_PKhS6_S4_PS2_iiib_param_3,
	.param .u64 .ptr .align 1 _ZN10mxfp4_gemm18mxfp4_matmul_tiledI6__halfLi32ELi32ELi32EEEvPKT_PKhS6_S4_PS2_iiib_param_4,
	.param .u32 _ZN10mxfp4_gemm18mxfp4_matmul_tiledI6__halfLi32ELi32ELi32EEEvPKT_PKhS6_S4_PS2_iiib_param_5,
	.param .u32 _ZN10mxfp4_gemm18mxfp4_matmul_tiledI6__halfLi32ELi32ELi32EEEvPKT_PKhS6_S4_PS2_iiib_param_6,
	.param .u32 _ZN10mxfp4_gemm18mxfp4_matmul_tiledI6__halfLi32ELi32ELi32EEEvPKT_PKhS6_S4_PS2_iiib_param_7,
	.param .u8 _ZN10mxfp4_gemm18mxfp4_matmul_tiledI6__halfLi32ELi32ELi32EEEvPKT_PKhS6_S4_PS2_iiib_param_8
)
{
	.reg .pred 	%p<21>;
	.reg .b16 	%rs<13>;
	.reg .b32 	%r<59>;
	.reg .b32 	%f<121>;
	.reg .b64 	%rd<21>;
	// demoted variable
	.shared .align 4 .b8 _ZZN10mxfp4_gemm18mxfp4_matmul_tiledI6__halfLi32ELi32ELi32EEEvPKT_PKhS6_S4_PS2_iiibE7s_input[4608];
	// demoted variable
	.shared .align 4 .b8 _ZZN10mxfp4_gemm18mxfp4_matmul_tiledI6__halfLi32ELi32ELi32EEEvPKT_PKhS6_S4_PS2_iiibE8s_weight[4608];
	ld.param.u64 	%rd1, [_ZN10mxfp4_gemm18mxfp4_matmul_tiledI6__halfLi32ELi32ELi32EEEvPKT_PKhS6_S4_PS2_iiib_param_0];
	ld.param.u64 	%rd2, [_ZN10mxfp4_gemm18mxfp4_matmul_tiledI6__halfLi32ELi32ELi32EEEvPKT_PKhS6_S4_PS2_iiib_param_1];
	ld.param.u64 	%rd3, [_ZN10mxfp4_gemm18mxfp4_matmul_tiledI6__halfLi32ELi32ELi32EEEvPKT_PKhS6_S4_PS2_iiib_param_2];
	ld.param.u64 	%rd4, [_ZN10mxfp4_gemm18mxfp4_matmul_tiledI6__halfLi32ELi32ELi32EEEvPKT_PKhS6_S4_PS2_iiib_param_3];
	ld.param.u32 	%r29, [_ZN10mxfp4_gemm18mxfp4_matmul_tiledI6__halfLi32ELi32ELi32EEEvPKT_PKhS6_S4_PS2_iiib_param_5];
	ld.param.u32 	%r30, [_ZN10mxfp4_gemm18mxfp4_matmul_tiledI6__halfLi32ELi32ELi32EEEvPKT_PKhS6_S4_PS2_iiib_param_6];
	ld.param.u32 	%r31, [_ZN10mxfp4_gemm18mxfp4_matmul_tiledI6__halfLi32ELi32ELi32EEEvPKT_PKhS6_S4_PS2_iiib_param_7];
	mov.u32 	%r32, %ctaid.x;
	mov.u32 	%r33, %ctaid.y;
	mov.u32 	%r1, %tid.x;
	mov.u32 	%r2, %tid.y;
	shl.b32 	%r3, %r33, 5;
	add.s32 	%r4, %r3, %r2;
	shl.b32 	%r5, %r32, 5;
	add.s32 	%r6, %r5, %r1;
	shl.b32 	%r34, %r2, 5;
	add.s32 	%r7, %r34, %r1;
	setp.lt.s32 	%p2, %r31, 1;
	mov.f32 	%f118, 0f00000000;
	@%p2 bra 	$L__BB0_11;
	add.s32 	%r36, %r31, 31;
	shr.u32 	%r37, %r36, 5;
	shr.u32 	%r38, %r7, 5;
	and.b32  	%r54, %r1, 31;
	add.s32 	%r9, %r38, %r3;
	mul.lo.s32 	%r39, %r38, 144;
	mov.u32 	%r40, _ZZN10mxfp4_gemm18mxfp4_matmul_tiledI6__halfLi32ELi32ELi32EEEvPKT_PKhS6_S4_PS2_iiibE7s_input;
	add.s32 	%r41, %r40, %r39;
	shl.b32 	%r42, %r1, 2;
	and.b32  	%r43, %r42, 124;
	add.s32 	%r10, %r41, %r43;
	add.s32 	%r11, %r38, %r5;
	shr.u32 	%r44, %r31, 1;
	mul.lo.s32 	%r57, %r11, %r37;
	and.b32  	%r12, %r1, 1;
	mov.u32 	%r45, _ZZN10mxfp4_gemm18mxfp4_matmul_tiledI6__halfLi32ELi32ELi32EEEvPKT_PKhS6_S4_PS2_iiibE8s_weight;
	add.s32 	%r46, %r45, %r39;
	add.s32 	%r13, %r46, %r43;
	setp.lt.s32 	%p3, %r4, %r29;
	setp.lt.s32 	%p4, %r6, %r30;
	and.pred  	%p1, %p3, %p4;
	mad.lo.s32 	%r14, %r2, 144, %r40;
	mad.lo.s32 	%r15, %r1, 144, %r45;
	shr.u32 	%r47, %r54, 1;
	mad.lo.s32 	%r56, %r11, %r44, %r47;
	mad.lo.s32 	%r55, %r9, %r31, %r54;
	mov.f32 	%f118, 0f00000000;
	mov.b32 	%r58, 0;
	mov.u64 	%rd13, _ZN10mxfp4_gemm7FP4_LUTE;
	not.pred 	%p13, %p1;
$L__BB0_2:
	setp.gt.u32 	%p5, %r7, 1023;
	@%p5 bra 	$L__BB0_8;
	setp.ge.s32 	%p6, %r9, %r29;
	setp.ge.s32 	%p7, %r54, %r31;
	mov.f32 	%f116, 0f00000000;
	or.pred  	%p8, %p6, %p7;
	@%p8 bra 	$L__BB0_5;
	mul.wide.u32 	%rd7, %r55, 2;
	add.s64 	%rd6, %rd1, %rd7;
	// begin inline asm
	ld.global.nc.b16 %rs2, [%rd6];
	// end inline asm
	// begin inline asm
	{  cvt.f32.f16 %f116, %rs2;}

	// end inline asm
$L__BB0_5:
	setp.ge.s32 	%p10, %r11, %r30;
	st.shared.f32 	[%r10], %f116;
	mov.f32 	%f117, 0f00000000;
	or.pred  	%p11, %p10, %p7;
	@%p11 bra 	$L__BB0_7;
	setp.eq.s32 	%p12, %r12, 0;
	cvt.u64.u32 	%rd10, %r56;
	add.s64 	%rd8, %rd2, %rd10;
	// begin inline asm
	ld.global.nc.u8 %r48, [%rd8];
	// end inline asm
	cvt.u16.u32 	%rs4, %r48;
	and.b16  	%rs5, %rs4, 240;
	cvt.u64.u32 	%rd11, %r57;
	add.s64 	%rd9, %rd3, %rd11;
	// begin inline asm
	ld.global.nc.u8 %r49, [%rd9];
	// end inline asm
	shl.b32 	%r50, %r49, 23;
	and.b32  	%r51, %r50, 2139095040;
	mov.b32 	%f16, %r51;
	shr.u16 	%rs6, %rs5, 4;
	and.b16  	%rs7, %rs4, 15;
	selp.b16 	%rs8, %rs7, %rs6, %p12;
	cvt.u32.u16 	%r52, %rs8;
	mul.wide.u32 	%rd12, %r52, 4;
	add.s64 	%rd14, %rd13, %rd12;
	ld.const.f32 	%f17, [%rd14];
	mul.f32 	%f117, %f17, %f16;
$L__BB0_7:
	st.shared.f32 	[%r13], %f117;
$L__BB0_8:
	bar.sync 	0;
	@%p13 bra 	$L__BB0_10;
	ld.shared.f32 	%f18, [%r14];
	ld.shared.f32 	%f19, [%r15];
	fma.rn.f32 	%f20, %f18, %f19, %f118;
	ld.shared.f32 	%f21, [%r14+4];
	ld.shared.f32 	%f22, [%r15+4];
	fma.rn.f32 	%f23, %f21, %f22, %f20;
	ld.shared.f32 	%f24, [%r14+8];
	ld.shared.f32 	%f25, [%r15+8];
	fma.rn.f32 	%f26, %f24, %f25, %f23;
	ld.shared.f32 	%f27, [%r14+12];
	ld.shared.f32 	%f28, [%r15+12];
	fma.rn.f32 	%f29, %f27, %f28, %f26;
	ld.shared.f32 	%f30, [%r14+16];
	ld.shared.f32 	%f31, [%r15+16];
	fma.rn.f32 	%f32, %f30, %f31, %f29;
	ld.shared.f32 	%f33, [%r14+20];
	ld.shared.f32 	%f34, [%r15+20];
	fma.rn.f32 	%f35, %f33, %f34, %f32;
	ld.shared.f32 	%f36, [%r14+24];
	ld.shared.f32 	%f37, [%r15+24];
	fma.rn.f32 	%f38, %f36, %f37, %f35;
	ld.shared.f32 	%f39, [%r14+28];
	ld.shared.f32 	%f40, [%r15+28];
	fma.rn.f32 	%f41, %f39, %f40, %f38;
	ld.shared.f32 	%f42, [%r14+32];
	ld.shared.f32 	%f43, [%r15+32];
	fma.rn.f32 	%f44, %f42, %f43, %f41;
	ld.shared.f32 	%f45, [%r14+36];
	ld.shared.f32 	%f46, [%r15+36];
	fma.rn.f32 	%f47, %f45, %f46, %f44;
	ld.shared.f32 	%f48, [%r14+40];
	ld.shared.f32 	%f49, [%r15+40];
	fma.rn.f32 	%f50, %f48, %f49, %f47;
	ld.shared.f32 	%f51, [%r14+44];
	ld.shared.f32 	%f52, [%r15+44];
	fma.rn.f32 	%f53, %f51, %f52, %f50;
	ld.shared.f32 	%f54, [%r14+48];
	ld.shared.f32 	%f55, [%r15+48];
	fma.rn.f32 	%f56, %f54, %f55, %f53;
	ld.shared.f32 	%f57, [%r14+52];
	ld.shared.f32 	%f58, [%r15+52];
	fma.rn.f32 	%f59, %f57, %f58, %f56;
	ld.shared.f32 	%f60, [%r14+56];
	ld.shared.f32 	%f61, [%r15+56];
	fma.rn.f32 	%f62, %f60, %f61, %f59;
	ld.shared.f32 	%f63, [%r14+60];
	ld.shared.f32 	%f64, [%r15+60];
	fma.rn.f32 	%f65, %f63, %f64, %f62;
	ld.shared.f32 	%f66, [%r14+64];
	ld.shared.f32 	%f67, [%r15+64];
	fma.rn.f32 	%f68, %f66, %f67, %f65;
	ld.shared.f32 	%f69, [%r14+68];
	ld.shared.f32 	%f70, [%r15+68];
	fma.rn.f32 	%f71, %f69, %f70, %f68;
	ld.shared.f32 	%f72, [%r14+72];
	ld.shared.f32 	%f73, [%r15+72];
	fma.rn.f32 	%f74, %f72, %f73, %f71;
	ld.shared.f32 	%f75, [%r14+76];
	ld.shared.f32 	%f76, [%r15+76];
	fma.rn.f32 	%f77, %f75, %f76, %f74;
	ld.shared.f32 	%f78, [%r14+80];
	ld.shared.f32 	%f79, [%r15+80];
	fma.rn.f32 	%f80, %f78, %f79, %f77;
	ld.shared.f32 	%f81, [%r14+84];
	ld.shared.f32 	%f82, [%r15+84];
	fma.rn.f32 	%f83, %f81, %f82, %f80;
	ld.shared.f32 	%f84, [%r14+88];
	ld.shared.f32 	%f85, [%r15+88];
	fma.rn.f32 	%f86, %f84, %f85, %f83;
	ld.shared.f32 	%f87, [%r14+92];
	ld.shared.f32 	%f88, [%r15+92];
	fma.rn.f32 	%f89, %f87, %f88, %f86;
	ld.shared.f32 	%f90, [%r14+96];
	ld.shared.f32 	%f91, [%r15+96];
	fma.rn.f32 	%f92, %f90, %f91, %f89;
	ld.shared.f32 	%f93, [%r14+100];
	ld.shared.f32 	%f94, [%r15+100];
	fma.rn.f32 	%f95, %f93, %f94, %f92;
	ld.shared.f32 	%f96, [%r14+104];
	ld.shared.f32 	%f97, [%r15+104];
	fma.rn.f32 	%f98, %f96, %f97, %f95;
	ld.shared.f32 	%f99, [%r14+108];
	ld.shared.f32 	%f100, [%r15+108];
	fma.rn.f32 	%f101, %f99, %f100, %f98;
	ld.shared.f32 	%f102, [%r14+112];
	ld.shared.f32 	%f103, [%r15+112];
	fma.rn.f32 	%f104, %f102, %f103, %f101;
	ld.shared.f32 	%f105, [%r14+116];
	ld.shared.f32 	%f106, [%r15+116];
	fma.rn.f32 	%f107, %f105, %f106, %f104;
	ld.shared.f32 	%f108, [%r14+120];
	ld.shared.f32 	%f109, [%r15+120];
	fma.rn.f32 	%f110, %f108, %f109, %f107;
	ld.shared.f32 	%f111, [%r14+124];
	ld.shared.f32 	%f112, [%r15+124];
	fma.rn.f32 	%f118, %f111, %f112, %f110;
$L__BB0_10:
	bar.sync 	0;
	add.s32 	%r58, %r58, 32;
	add.s32 	%r57, %r57, 1;
	add.s32 	%r56, %r56, 16;
	add.s32 	%r55, %r55, 32;
	add.s32 	%r54, %r54, 32;
	setp.lt.s32 	%p14, %r58, %r31;
	@%p14 bra 	$L__BB0_2;
$L__BB0_11:
	setp.ge.s32 	%p15, %r4, %r29;
	setp.ge.s32 	%p16, %r6, %r30;
	or.pred  	%p17, %p15, %p16;
	@%p17 bra 	$L__BB0_15;
	ld.param.s8 	%rs12, [_ZN10mxfp4_gemm18mxfp4_matmul_tiledI6__halfLi32ELi32ELi32EEEvPKT_PKhS6_S4_PS2_iiib_param_8];
	setp.eq.s16 	%p18, %rs12, 0;
	setp.eq.s64 	%p19, %rd4, 0;
	or.pred  	%p20, %p19, %p18;
	@%p20 bra 	$L__BB0_14;
	mul.wide.u32 	%rd16, %r6, 2;
	add.s64 	%rd15, %rd4, %rd16;
	// begin inline asm
	ld.global.nc.b16 %rs9, [%rd15];
	// end inline asm
	// begin inline asm
	{  cvt.f32.f16 %f113, %rs9;}

	// end inline asm
	add.f32 	%f118, %f118, %f113;
$L__BB0_14:
	ld.param.u64 	%rd20, [_ZN10mxfp4_gemm18mxfp4_matmul_tiledI6__halfLi32ELi32ELi32EEEvPKT_PKhS6_S4_PS2_iiib_param_4];
	// begin inline asm
	{  cvt.rn.f16.f32 %rs11, %f118;}

	// end inline asm
	mad.lo.s32 	%r53, %r30, %r4, %r6;
	cvta.to.global.u64 	%rd17, %rd20;
	mul.wide.u32 	%rd18, %r53, 2;
	add.s64 	%rd19, %rd17, %rd18;
	st.global.u16 	[%rd19], %rs11;
$L__BB0_15:
	ret;

}
	// .globl	_ZN10mxfp4_gemm18mxfp4_matmul_tiledI13__nv_bfloat16Li32ELi32ELi32EEEvPKT_PKhS6_S4_PS2_iiib
.visible .entry _ZN10mxfp4_gemm18mxfp4_matmul_tiledI13__nv_bfloat16Li32ELi32ELi32EEEvPKT_PKhS6_S4_PS2_iiib(
	.param .u64 .ptr .align 1 _ZN10mxfp4_gemm18mxfp4_matmul_tiledI13__nv_bfloat16Li32ELi32ELi32EEEvPKT_PKhS6_S4_PS2_iiib_param_0,
	.param .u64 .ptr .align 1 _ZN10mxfp4_gemm18mxfp4_matmul_tiledI13__nv_bfloat16Li32ELi32ELi32EEEvPKT_PKhS6_S4_PS2_iiib_param_1,
	.param .u64 .ptr .align 1 _ZN10mxfp4_gemm18mxfp4_matmul_tiledI13__nv_bfloat16Li32ELi32ELi32EEEvPKT_PKhS6_S4_PS2_iiib_param_2,
	.param .u64 .ptr .align 1 _ZN10mxfp4_gemm18mxfp4_matmul_tiledI13__nv_bfloat16Li32ELi32ELi32EEEvPKT_PKhS6_S4_PS2_iiib_param_3,
	.param .u64 .ptr .align 1 _ZN10mxfp4_gemm18mxfp4_matmul_tiledI13__nv_bfloat16Li32ELi32ELi32EEEvPKT_PKhS6_S4_PS2_iiib_param_4,
	.param .u32 _ZN10mxfp4_gemm18mxfp4_matmul_tiledI13__nv_bfloat16Li32ELi32ELi32EEEvPKT_PKhS6_S4_PS2_iiib_param_5,
	.param .u32 _ZN10mxfp4_gemm18mxfp4_matmul_tiledI13__nv_bfloat16Li32ELi32ELi32EEEvPKT_PKhS6_S4_PS2_iiib_param_6,
	.param .u32 _ZN10mxfp4_gemm18mxfp4_matmul_tiledI13__nv_bfloat16Li32ELi32ELi32EEEvPKT_PKhS6_S4_PS2_iiib_param_7,
	.param .u8 _ZN10mxfp4_gemm18mxfp4_matmul_tiledI13__nv_bfloat16Li32ELi32ELi32EEEvPKT_PKhS6_S4_PS2_iiib_param_8
)
{
	.reg .pred 	%p<21>;
	.reg .b16 	%rs<13>;
	.reg .b32 	%r<59>;
	.reg .b32 	%f<121>;
	.reg .b64 	%rd<21>;
	// demoted variable
	.shared .align 4 .b8 _ZZN10mxfp4_gemm18mxfp4_matmul_tiledI13__nv_bfloat16Li32ELi32ELi32EEEvPKT_PKhS6_S4_PS2_iiibE7s_input[4608];
	// demoted variable
	.shared .align 4 .b8 _ZZN10mxfp4_gemm18mxfp4_matmul_tiledI13__nv_bfloat16Li32ELi32ELi32EEEvPKT_PKhS6_S4_PS2_iiibE8s_weight[4608];
	ld.param.u64 	%rd1, [_ZN10mxfp4_gemm18mxfp4_matmul_tiledI13__nv_bfloat16Li32ELi32ELi32EEEvPKT_PKhS6_S4_PS2_iiib_param_0];
	ld.param.u64 	%rd2, [_ZN10mxfp4_gemm18mxfp4_matmul_tiledI13__nv_bfloat16Li32ELi32ELi32EEEvPKT_PKhS6_S4_PS2_iiib_param_1];
	ld.param.u64 	%rd3, [_ZN10mxfp4_gemm18mxfp4_matmul_tiledI13__nv_bfloat16Li32ELi32ELi32EEEvPKT_PKhS6_S4_PS2_iiib_param_2];
	ld.param.u64 	%rd4, [_ZN10mxfp4_gemm18mxfp4_matmul_tiledI13__nv_bfloat16Li32ELi32ELi32EEEvPKT_PKhS6_S4_PS2_iiib_param_3];
	ld.param.u32 	%r29, [_ZN10mxfp4_gemm18mxfp4_matmul_tiledI13__nv_bfloat16Li32ELi32ELi32EEEvPKT_PKhS6_S4_PS2_iiib_param_5];
	ld.param.u32 	%r30, [_ZN10mxfp4_gemm18mxfp4_matmul_tiledI13__nv_bfloat16Li32ELi32ELi32EEEvPKT_PKhS6_S4_PS2_iiib_param_6];
	ld.param.u32 	%r31, [_ZN10mxfp4_gemm18mxfp4_matmul_tiledI13__nv_bfloat16Li32ELi32ELi32EEEvPKT_PKhS6_S4_PS2_iiib_param_7];
	mov.u32 	%r32, %ctaid.x;
	mov.u32 	%r33, %ctaid.y;
	mov.u32 	%r1, %tid.x;
	mov.u32 	%r2, %tid.y;
	shl.b32 	%r3, %r33, 5;
	add.s32 	%r4, %r3, %r2;
	shl.b32 	%r5, %r32, 5;
	add.s32 	%r6, %r5, %r1;
	shl.b32 	%r34, %r2, 5;
	add.s32 	%r7, %r34, %r1;
	setp.lt.s32 	%p2, %r31, 1;
	mov.f32 	%f118, 0f00000000;
	@%p2 bra 	$L__BB1_11;
	add.s32 	%r36, %r31, 31;
	shr.u32 	%r37, %r36, 5;
	shr.u32 	%r38, %r7, 5;
	and.b32  	%r54, %r1, 31;
	add.s32 	%r9, %r38, %r3;
	mul.lo.s32 	%r39, %r38, 144;
	mov.u32 	%r40, _ZZN10mxfp4_gemm18mxfp4_matmul_tiledI13__nv_bfloat16Li32ELi32ELi32EEEvPKT_PKhS6_S4_PS2_iiibE7s_input;
	add.s32 	%r41, %r40, %r39;
	shl.b32 	%r42, %r1, 2;
	and.b32  	%r43, %r42, 124;
	add.s32 	%r10, %r41, %r43;
	add.s32 	%r11, %r38, %r5;
	shr.u32 	%r44, %r31, 1;
	mul.lo.s32 	%r57, %r11, %r37;
	and.b32  	%r12, %r1, 1;
	mov.u32 	%r45, _ZZN10mxfp4_gemm18mxfp4_matmul_tiledI13__nv_bfloat16Li32ELi32ELi32EEEvPKT_PKhS6_S4_PS2_iiibE8s_weight;
	add.s32 	%r46, %r45, %r39;
	add.s32 	%r13, %r46, %r43;
	setp.lt.s32 	%p3, %r4, %r29;
	setp.lt.s32 	%p4, %r6, %r30;
	and.pred  	%p1, %p3, %p4;
	mad.lo.s32 	%r14, %r2, 144, %r40;
	mad.lo.s32 	%r15, %r1, 144, %r45;
	shr.u32 	%r47, %r54, 1;
	mad.lo.s32 	%r56, %r11, %r44, %r47;
	mad.lo.s32 	%r55, %r9, %r31, %r54;
	mov.f32 	%f118, 0f00000000;
	mov.b32 	%r58, 0;
	mov.u64 	%rd13, _ZN10mxfp4_gemm7FP4_LUTE;
	not.pred 	%p13, %p1;
$L__BB1_2:
	setp.gt.u32 	%p5, %r7, 1023;
	@%p5 bra 	$L__BB1_8;
	setp.ge.s32 	%p6, %r9, %r29;
	setp.ge.s32 	%p7, %r54, %r31;
	mov.f32 	%f116, 0f00000000;
	or.pred  	%p8, %p6, %p7;
	@%p8 bra 	$L__BB1_5;
	mul.wide.u32 	%rd7, %r55, 2;
	add.s64 	%rd6, %rd1, %rd7;
	// begin inline asm
	ld.global.nc.b16 %rs2, [%rd6];
	// end inline asm
	// begin inline asm
	{ cvt.f32.bf16 %f116, %rs2;}

	// end inline asm
$L__BB1_5:
	setp.ge.s32 	%p10, %r11, %r30;
	st.shared.f32 	[%r10], %f116;
	mov.f32 	%f117, 0f00000000;
	or.pred  	%p11, %p10, %p7;
	@%p11 bra 	$L__BB1_7;
	setp.eq.s32 	%p12, %r12, 0;
	cvt.u64.u32 	%rd10, %r56;
	add.s64 	%rd8, %rd2, %rd10;
	// begin inline asm
	ld.global.nc.u8 %r48, [%rd8];
	// end inline asm
	cvt.u16.u32 	%rs4, %r48;
	and.b16  	%rs5, %rs4, 240;
	cvt.u64.u32 	%rd11, %r57;
	add.s64 	%rd9, %rd3, %rd11;
	// begin inline asm
	ld.global.nc.u8 %r49, [%rd9];
	// end inline asm
	shl.b32 	%r50, %r49, 23;
	and.b32  	%r51, %r50, 2139095040;
	mov.b32 	%f16, %r51;
	shr.u16 	%rs6, %rs5, 4;
	and.b16  	%rs7, %rs4, 15;
	selp.b16 	%rs8, %rs7, %rs6, %p12;
	cvt.u32.u16 	%r52, %rs8;
	mul.wide.u32 	%rd12, %r52, 4;
	add.s64 	%rd14, %rd13, %rd12;
	ld.const.f32 	%f17, [%rd14];
	mul.f32 	%f117, %f17, %f16;
$L__BB1_7:
	st.shared.f32 	[%r13], %f117;
$L__BB1_8:
	bar.sync 	0;
	@%p13 bra 	$L__BB1_10;
	ld.shared.f32 	%f18, [%r14];
	ld.shared.f32 	%f19, [%r15];
	fma.rn.f32 	%f20, %f18, %f19, %f118;
	ld.shared.f32 	%f21, [%r14+4];
	ld.shared.f32 	%f22, [%r15+4];
	fma.rn.f32 	%f23, %f21, %f22, %f20;
	ld.shared.f32 	%f24, [%r14+8];
	ld.shared.f32 	%f25, [%r15+8];
	fma.rn.f32 	%f26, %f24, %f25, %f23;
	ld.shared.f32 	%f27, [%r14+12];
	ld.shared.f32 	%f28, [%r15+12];
	fma.rn.f32 	%f29, %f27, %f28, %f26;
	ld.shared.f32 	%f30, [%r14+16];
	ld.shared.f32 	%f31, [%r15+16];
	fma.rn.f32 	%f32, %f30, %f31, %f29;
	ld.shared.f32 	%f33, [%r14+20];
	ld.shared.f32 	%f34, [%r15+20];
	fma.rn.f32 	%f35, %f33, %f34, %f32;
	ld.shared.f32 	%f36, [%r14+24];
	ld.shared.f32 	%f37, [%r15+24];
	fma.rn.f32 	%f38, %f36, %f37, %f35;
	ld.shared.f32 	%f39, [%r14+28];
	ld.shared.f32 	%f40, [%r15+28];
	fma.rn.f32 	%f41, %f39, %f40, %f38;
	ld.shared.f32 	%f42, [%r14+32];
	ld.shared.f32 	%f43, [%r15+32];
	fma.rn.f32 	%f44, %f42, %f43, %f41;
	ld.shared.f32 	%f45, [%r14+36];
	ld.shared.f32 	%f46, [%r15+36];
	fma.rn.f32 	%f47, %f45, %f46, %f44;
	ld.shared.f32 	%f48, [%r14+40];
	ld.shared.f32 	%f49, [%r15+40];
	fma.rn.f32 	%f50, %f48, %f49, %f47;
	ld.shared.f32 	%f51, [%r14+44];
	ld.shared.f32 	%f52, [%r15+44];
	fma.rn.f32 	%f53, %f51, %f52, %f50;
	ld.shared.f32 	%f54, [%r14+48];
	ld.shared.f32 	%f55, [%r15+48];
	fma.rn.f32 	%f56, %f54, %f55, %f53;
	ld.shared.f32 	%f57, [%r14+52];
	ld.shared.f32 	%f58, [%r15+52];
	fma.rn.f32 	%f59, %f57, %f58, %f56;
	ld.shared.f32 	%f60, [%r14+56];
	ld.shared.f32 	%f61, [%r15+56];
	fma.rn.f32 	%f62, %f60, %f61, %f59;
	ld.shared.f32 	%f63, [%r14+60];
	ld.shared.f32 	%f64, [%r15+60];
	fma.rn.f32 	%f65, %f63, %f64, %f62;
	ld.shared.f32 	%f66, [%r14+64];
	ld.shared.f32 	%f67, [%r15+64];
	fma.rn.f32 	%f68, %f66, %f67, %f65;
	ld.shared.f32 	%f69, [%r14+68];
	ld.shared.f32 	%f70, [%r15+68];
	fma.rn.f32 	%f71, %f69, %f70, %f68;
	ld.shared.f32 	%f72, [%r14+72];
	ld.shared.f32 	%f73, [%r15+72];
	fma.rn.f32 	%f74, %f72, %f73, %f71;
	ld.shared.f32 	%f75, [%r14+76];
	ld.shared.f32 	%f76, [%r15+76];
	fma.rn.f32 	%f77, %f75, %f76, %f74;
	ld.shared.f32 	%f78, [%r14+80];
	ld.shared.f32 	%f79, [%r15+80];
	fma.rn.f32 	%f80, %f78, %f79, %f77;
	ld.shared.f32 	%f81, [%r14+84];
	ld.shared.f32 	%f82, [%r15+84];
	fma.rn.f32 	%f83, %f81, %f82, %f80;
	ld.shared.f32 	%f84, [%r14+88];
	ld.shared.f32 	%f85, [%r15+88];
	fma.rn.f32 	%f86, %f84, %f85, %f83;
	ld.shared.f32 	%f87, [%r14+92];
	ld.shared.f32 	%f88, [%r15+92];
	fma.rn.f32 	%f89, %f87, %f88, %f86;
	ld.shared.f32 	%f90, [%r14+96];
	ld.shared.f32 	%f91, [%r15+96];
	fma.rn.f32 	%f92, %f90, %f91, %f89;
	ld.shared.f32 	%f93, [%r14+100];
	ld.shared.f32 	%f94, [%r15+100];
	fma.rn.f32 	%f95, %f93, %f94, %f92;
	ld.shared.f32 	%f96, [%r14+104];
	ld.shared.f32 	%f97, [%r15+104];
	fma.rn.f32 	%f98, %f96, %f97, %f95;
	ld.shared.f32 	%f99, [%r14+108];
	ld.shared.f32 	%f100, [%r15+108];
	fma.rn.f32 	%f101, %f99, %f100, %f98;
	ld.shared.f32 	%f102, [%r14+112];
	ld.shared.f32 	%f103, [%r15+112];
	fma.rn.f32 	%f104, %f102, %f103, %f101;
	ld.shared.f32 	%f105, [%r14+116];
	ld.shared.f32 	%f106, [%r15+116];
	fma.rn.f32 	%f107, %f105, %f106, %f104;
	ld.shared.f32 	%f108, [%r14+120];
	ld.shared.f32 	%f109, [%r15+120];
	fma.rn.f32 	%f110, %f108, %f109, %f107;
	ld.shared.f32 	%f111, [%r14+124];
	ld.shared.f32 	%f112, [%r15+124];
	fma.rn.f32 	%f118, %f111, %f112, %f110;
$L__BB1_10:
	bar.sync 	0;
	add.s32 	%r58, %r58, 32;
	add.s32 	%r57, %r57, 1;
	add.s32 	%r56, %r56, 16;
	add.s32 	%r55, %r55, 32;
	add.s32 	%r54, %r54, 32;
	setp.lt.s32 	%p14, %r58, %r31;
	@%p14 bra 	$L__BB1_2;
$L__BB1_11:
	setp.ge.s32 	%p15, %r4, %r29;
	setp.ge.s32 	%p16, %r6, %r30;
	or.pred  	%p17, %p15, %p16;
	@%p17 bra 	$L__BB1_15;
	ld.param.s8 	%rs12, [_ZN10mxfp4_gemm18mxfp4_matmul_tiledI13__nv_bfloat16Li32ELi32ELi32EEEvPKT_PKhS6_S4_PS2_iiib_param_8];
	setp.eq.s16 	%p18, %rs12, 0;
	setp.eq.s64 	%p19, %rd4, 0;
	or.pred  	%p20, %p19, %p18;
	@%p20 bra 	$L__BB1_14;
	mul.wide.u32 	%rd16, %r6, 2;
	add.s64 	%rd15, %rd4, %rd16;
	// begin inline asm
	ld.global.nc.b16 %rs9, [%rd15];
	// end inline asm
	// begin inline asm
	{ cvt.f32.bf16 %f113, %rs9;}

	// end inline asm
	add.f32 	%f118, %f118, %f113;
$L__BB1_14:
	ld.param.u64 	%rd20, [_ZN10mxfp4_gemm18mxfp4_matmul_tiledI13__nv_bfloat16Li32ELi32ELi32EEEvPKT_PKhS6_S4_PS2_iiib_param_4];
	// begin inline asm
	{  cvt.rn.bf16.f32 %rs11, %f118;}

	// end inline asm
	mad.lo.s32 	%r53, %r30, %r4, %r6;
	cvta.to.global.u64 	%rd17, %rd20;
	mul.wide.u32 	%rd18, %r53, 2;
	add.s64 	%rd19, %rd17, %rd18;
	st.global.u16 	[%rd19], %rs11;
$L__BB1_15:
	ret;

}
	// .globl	_ZN10mxfp4_gemm14mxfp4_moe_gemmI6__halfEEvPKT_PKhS6_S4_PKjPS2_iiiiibb
.visible .entry _ZN10mxfp4_gemm14mxfp4_moe_gemmI6__halfEEvPKT_PKhS6_S4_PKjPS2_iiiiibb(
	.param .u64 .ptr .align 1 _ZN10mxfp4_gemm14mxfp4_moe_gemmI6__halfEEvPKT_PKhS6_S4_PKjPS2_iiiiibb_param_0,
	.param .u64 .ptr .align 1 _ZN10mxfp4_gemm14mxfp4_moe_gemmI6__halfEEvPKT_PKhS6_S4_PKjPS2_iiiiibb_param_1,
	.param .u64 .ptr .align 1 _ZN10mxfp4_gemm14mxfp4_moe_gemmI6__halfEEvPKT_PKhS6_S4_PKjPS2_iiiiibb_param_2,
	.param .u64 .ptr .align 1 _ZN10mxfp4_gemm14mxfp4_moe_gemmI6__halfEEvPKT_PKhS6_S4_PKjPS2_iiiiibb_param_3,
	.param .u64 .ptr .align 1 _ZN10mxfp4_gemm14mxfp4_moe_gemmI6__halfEEvPKT_PKhS6_S4_PKjPS2_iiiiibb_param_4,
	.param .u64 .ptr .align 1 _ZN10mxfp4_gemm14mxfp4_moe_gemmI6__halfEEvPKT_PKhS6_S4_PKjPS2_iiiiibb_param_5,
	.param .u32 _ZN10mxfp4_gemm14mxfp4_moe_gemmI6__halfEEvPKT_PKhS6_S4_PKjPS2_iiiiibb_param_6,
	.param .u32 _ZN10mxfp4_gemm14mxfp4_moe_gemmI6__halfEEvPKT_PKhS6_S4_PKjPS2_iiiiibb_param_7,
	.param .u32 _ZN10mxfp4_gemm14mxfp4_moe_gemmI6__halfEEvPKT_PKhS6_S4_PKjPS2_iiiiibb_param_8,
	.param .u32 _ZN10mxfp4_gemm14mxfp4_moe_gemmI6__halfEEvPKT_PKhS6_S4_PKjPS2_iiiiibb_param_9,
	.param .u32 _ZN10mxfp4_gemm14mxfp4_moe_gemmI6__halfEEvPKT_PKhS6_S4_PKjPS2_iiiiibb_param_10,
	.param .u8 _ZN10mxfp4_gemm14mxfp4_moe_gemmI6__halfEEvPKT_PKhS6_S4_PKjPS2_iiiiibb_param_11,
	.param .u8 _ZN10mxfp4_gemm14mxfp4_moe_gemmI6__halfEEvPKT_PKhS6_S4_PKjPS2_iiiiibb_param_12
)
{
	.reg .pred 	%p<26>;
	.reg .b16 	%rs<20>;
	.reg .b32 	%r<139>;
	.reg .b32 	%f<61>;
	.reg .b64 	%rd<65>;

	ld.param.u64 	%rd19, [_ZN10mxfp4_gemm14mxfp4_moe_gemmI6__halfEEvPKT_PKhS6_S4_PKjPS2_iiiiibb_param_0];
	ld.param.u64 	%rd14, [_ZN10mxfp4_gemm14mxfp4_moe_gemmI6__halfEEvPKT_PKhS6_S4_PKjPS2_iiiiibb_param_1];
	ld.param.u64 	%rd15, [_ZN10mxfp4_gemm14mxfp4_moe_gemmI6__halfEEvPKT_PKhS6_S4_PKjPS2_iiiiibb_param_2];
	ld.param.u64 	%rd16, [_ZN10mxfp4_gemm14mxfp4_moe_gemmI6__halfEEvPKT_PKhS6_S4_PKjPS2_iiiiibb_param_3];
	ld.param.u64 	%rd17, [_ZN10mxfp4_gemm14mxfp4_moe_gemmI6__halfEEvPKT_PKhS6_S4_PKjPS2_iiiiibb_param_4];
	ld.param.u64 	%rd18, [_ZN10mxfp4_gemm14mxfp4_moe_gemmI6__halfEEvPKT_PKhS6_S4_PKjPS2_iiiiibb_param_5];
	ld.param.u32 	%r42, [_ZN10mxfp4_gemm14mxfp4_moe_gemmI6__halfEEvPKT_PKhS6_S4_PKjPS2_iiiiibb_param_6];
	ld.param.u32 	%r43, [_ZN10mxfp4_gemm14mxfp4_moe_gemmI6__halfEEvPKT_PKhS6_S4_PKjPS2_iiiiibb_param_7];
	ld.param.u32 	%r44, [_ZN10mxfp4_gemm14mxfp4_moe_gemmI6__halfEEvPKT_PKhS6_S4_PKjPS2_iiiiibb_param_8];
	ld.param.u32 	%r45, [_ZN10mxfp4_gemm14mxfp4_moe_gemmI6__halfEEvPKT_PKhS6_S4_PKjPS2_iiiiibb_param_9];
	ld.param.u32 	%r46, [_ZN10mxfp4_gemm14mxfp4_moe_gemmI6__halfEEvPKT_PKhS6_S4_PKjPS2_iiiiibb_param_10];
	ld.param.s8 	%rs1, [_ZN10mxfp4_gemm14mxfp4_moe_gemmI6__halfEEvPKT_PKhS6_S4_PKjPS2_iiiiibb_param_11];
	ld.param.s8 	%rs2, [_ZN10mxfp4_gemm14mxfp4_moe_gemmI6__halfEEvPKT_PKhS6_S4_PKjPS2_iiiiibb_param_12];
	cvta.to.global.u64 	%rd1, %rd19;
	mov.u32 	%r134, %tid.x;
	mov.u32 	%r2, %ntid.x;
	add.s32 	%r47, %r45, 7;
	shr.s32 	%r48, %r47, 31;
	shr.u32 	%r49, %r48, 29;
	add.s32 	%r50, %r47, %r49;
	shr.s32 	%r3, %r50, 3;
	and.b32  	%r4, %r134, 31;
	mov.u32 	%r131, %ctaid.x;
	setp.ne.s16 	%p2, %rs2, 0;
	@%p2 bra 	$L__BB2_2;
	div.u32 	%r128, %r131, %r3;
	mov.b32 	%r136, 0;
	mov.u32 	%r130, %r43;
	bra.uni 	$L__BB2_3;
$L__BB2_2:
	div.u32 	%r51, %r131, %r3;
	div.s32 	%r128, %r51, %r43;
	mul.lo.s32 	%r52, %r128, %r43;
	sub.s32 	%r136, %r51, %r52;
	add.s32 	%r130, %r136, 1;
$L__BB2_3:
	rem.u32 	%r15, %r131, %r3;
	setp.ge.s32 	%p3, %r128, %r42;
	@%p3 bra 	$L__BB2_26;
	shl.b32 	%r54, %r15, 3;
	shr.u32 	%r55, %r134, 5;
	add.s32 	%r16, %r54, %r55;
	setp.ge.s32 	%p4, %r16, %r45;
	@%p4 bra 	$L__BB2_26;
	setp.ne.s16 	%p5, %rs2, 0;
	@%p5 bra 	$L__BB2_7;
	mul.wide.s32 	%rd64, %r128, %r46;
	bra.uni 	$L__BB2_8;
$L__BB2_7:
	cvt.s64.s32 	%rd20, %r46;
	mul.wide.s32 	%rd21, %r128, %r43;
	cvt.u64.u32 	%rd22, %r136;
	add.s64 	%rd23, %rd21, %rd22;
	mul.lo.s64 	%rd64, %rd23, %rd20;
$L__BB2_8:
	setp.ge.s32 	%p6, %r134, %r46;
	@%p6 bra 	$L__BB2_15;
	add.s32 	%r56, %r134, %r2;
	max.u32 	%r57, %r46, %r56;
	setp.lt.u32 	%p7, %r56, %r46;
	selp.u32 	%r58, 1, 0, %p7;
	add.s32 	%r59, %r56, %r58;
	sub.s32 	%r60, %r57, %r59;
	div.u32 	%r61, %r60, %r2;
	add.s32 	%r17, %r61, %r58;
	and.b32  	%r62, %r17, 3;
	setp.eq.s32 	%p8, %r62, 3;
	@%p8 bra 	$L__BB2_12;
	add.s32 	%r64, %r17, 1;
	and.b32  	%r18, %r64, 3;
	mov.b32 	%r133, 0;
$L__BB2_11:
	.pragma "nounroll";
	cvt.u64.u32 	%rd24, %r134;
	add.s64 	%rd25, %rd64, %rd24;
	shl.b64 	%rd26, %rd25, 1;
	add.s64 	%rd27, %rd1, %rd26;
	ld.global.nc.u16 	%rs3, [%rd27];
	// begin inline asm
	{  cvt.f32.f16 %f7, %rs3;}

	// end inline asm
	shl.b32 	%r65, %r134, 2;
	mov.u32 	%r66, _ZN10mxfp4_gemm7s_inputE;
	add.s32 	%r67, %r66, %r65;
	st.shared.f32 	[%r67], %f7;
	add.s32 	%r134, %r134, %r2;
	add.s32 	%r133, %r133, 1;
	setp.ne.s32 	%p9, %r133, %r18;
	@%p9 bra 	$L__BB2_11;
$L__BB2_12:
	setp.lt.u32 	%p10, %r17, 3;
	@%p10 bra 	$L__BB2_15;
	mov.u32 	%r69, _ZN10mxfp4_gemm7s_inputE;
	shl.b32 	%r72, %r2, 2;
$L__BB2_14:
	cvt.u64.u32 	%rd28, %r134;
	add.s64 	%rd29, %rd64, %rd28;
	shl.b64 	%rd30, %rd29, 1;
	add.s64 	%rd31, %rd1, %rd30;
	ld.global.nc.u16 	%rs4, [%rd31];
	// begin inline asm
	{  cvt.f32.f16 %f8, %rs4;}

	// end inline asm
	shl.b32 	%r68, %r134, 2;
	add.s32 	%r70, %r69, %r68;
	st.shared.f32 	[%r70], %f8;
	add.s32 	%r71, %r134, %r2;
	cvt.u64.u32 	%rd32, %r71;
	add.s64 	%rd33, %rd64, %rd32;
	shl.b64 	%rd34, %rd33, 1;
	add.s64 	%rd35, %rd1, %rd34;
	ld.global.nc.u16 	%rs5, [%rd35];
	// begin inline asm
	{  cvt.f32.f16 %f9, %rs5;}

	// end inline asm
	add.s32 	%r73, %r70, %r72;
	st.shared.f32 	[%r73], %f9;
	add.s32 	%r74, %r71, %r2;
	cvt.u64.u32 	%rd36, %r74;
	add.s64 	%rd37, %rd64, %rd36;
	shl.b64 	%rd38, %rd37, 1;
	add.s64 	%rd39, %rd1, %rd38;
	ld.global.nc.u16 	%rs6, [%rd39];
	// begin inline asm
	{  cvt.f32.f16 %f10, %rs6;}

	// end inline asm
	add.s32 	%r75, %r73, %r72;
	st.shared.f32 	[%r75], %f10;
	add.s32 	%r76, %r74, %r2;
	cvt.u64.u32 	%rd40, %r76;
	add.s64 	%rd41, %rd64, %rd40;
	shl.b64 	%rd42, %rd41, 1;
	add.s64 	%rd43, %rd1, %rd42;
	ld.global.nc.u16 	%rs7, [%rd43];
	// begin inline asm
	{  cvt.f32.f16 %f11, %rs7;}

	// end inline asm
	add.s32 	%r77, %r75, %r72;
	st.shared.f32 	[%r77], %f11;
	add.s32 	%r134, %r76, %r2;
	setp.lt.s32 	%p11, %r134, %r46;
	@%p11 bra 	$L__BB2_14;
$L__BB2_15:
	bar.sync 	0;
	setp.ge.s32 	%p12, %r136, %r130;
	@%p12 bra 	$L__BB2_26;
	mul.lo.s32 	%r26, %r128, %r43;
	cvt.s64.s32 	%rd5, %r45;
	shr.u32 	%r78, %r46, 31;
	add.s32 	%r79, %r46, %r78;
	shr.s32 	%r27, %r79, 1;
	cvt.s64.s32 	%rd6, %r16;
	add.s32 	%r80, %r46, 31;
	shr.s32 	%r81, %r80, 31;
	shr.u32 	%r82, %r81, 27;
	add.s32 	%r83, %r80, %r82;
	shr.s32 	%r28, %r83, 5;
	shl.b32 	%r29, %r4, 3;
	ld.const.u32 	%r30, [_ZN10mxfp4_gemm12FP4_LUT_INT8E];
	ld.const.u32 	%r31, [_ZN10mxfp4_gemm12FP4_LUT_INT8E+4];
	ld.const.u32 	%r32, [_ZN10mxfp4_gemm12FP4_LUT_INT8E+8];
	ld.const.u32 	%r33, [_ZN10mxfp4_gemm12FP4_LUT_INT8E+12];
	setp.ne.s16 	%p13, %rs1, 0;
	setp.ne.s64 	%p14, %rd16, 0;
	and.pred  	%p1, %p14, %p13;
	mul.wide.s32 	%rd7, %r128, %r43;
	shl.b32 	%r84, %r4, 5;
	mov.u32 	%r85, _ZN10mxfp4_gemm7s_inputE;
	add.s32 	%r86, %r84, %r85;
	add.s32 	%r34, %r86, 16;
	cvta.to.global.u64 	%rd8, %rd18;
	cvta.to.global.u64 	%rd9, %rd15;
	cvta.to.global.u64 	%rd10, %rd14;
	not.pred 	%p24, %p1;
$L__BB2_17:
	add.s32 	%r88, %r136, %r26;
	mul.wide.s32 	%rd45, %r88, 4;
	add.s64 	%rd44, %rd17, %rd45;
	// begin inline asm
	ld.global.nc.u32 %r87, [%rd44];
	// end inline asm
	setp.ge.u32 	%p15, %r87, %r44;
	@%p15 bra 	$L__BB2_25;
	setp.ge.s32 	%p16, %r29, %r46;
	cvt.u64.u32 	%rd46, %r87;
	mul.lo.s64 	%rd11, %rd46, %rd5;
	mov.f32 	%f59, 0f00000000;
	@%p16 bra 	$L__BB2_21;
	add.s64 	%rd47, %rd11, %rd6;
	cvt.s64.s32 	%rd48, %r28;
	mul.lo.s64 	%rd12, %rd47, %rd48;
	cvt.s64.s32 	%rd49, %r27;
	mul.lo.s64 	%rd13, %rd47, %rd49;
	mov.f32 	%f59, 0f00000000;
	mov.u32 	%r137, %r34;
	mov.u32 	%r138, %r29;
$L__BB2_20:
	shr.u32 	%r89, %r138, 5;
	cvt.u64.u32 	%rd50, %r89;
	add.s64 	%rd51, %rd12, %rd50;
	add.s64 	%rd52, %rd9, %rd51;
	ld.global.nc.u8 	%rs8, [%rd52];
	cvt.u32.u8 	%r90, %rs8;
	shr.u32 	%r91, %r138, 1;
	cvt.u64.u32 	%rd53, %r91;
	add.s64 	%rd54, %rd13, %rd53;
	add.s64 	%rd55, %rd10, %rd54;
	ld.global.nc.u32 	%r92, [%rd55];
	shr.u32 	%r93, %r92, 1;
	and.b32  	%r94, %r93, 1145324612;
	or.b32  	%r95, %r94, 839922192;
	shl.b32 	%r96, %r90, 23;
	mov.b32 	%f14, %r96;
	mul.f32 	%f15, %f14, 0f3F000000;
	and.b32  	%r97, %r92, 30583;
	prmt.b32 	%r98, %r30, %r31, %r97;
	prmt.b32 	%r99, %r32, %r33, %r97;
	and.b32  	%r100, %r95, 30292;
	prmt.b32 	%r101, %r98, %r99, %r100;
	shr.u32 	%r102, %r92, 16;
	and.b32  	%r103, %r102, 30583;
	prmt.b32 	%r104, %r30, %r31, %r103;
	prmt.b32 	%r105, %r32, %r33, %r103;
	shr.u32 	%r106, %r95, 16;
	prmt.b32 	%r107, %r104, %r105, %r106;
	mov.b32 	%r108, 25632;
	prmt.b32 	%r109, %r101, %r107, %r108;
	mov.b32 	%r110, 30001;
	prmt.b32 	%r111, %r101, %r107, %r110;
	ld.shared.v4.f32 	{%f16, %f17, %f18, %f19}, [%r137+-16];
	cvt.s8.s32 	%rs9, %r109;
	cvt.rn.f32.s16 	%f20, %rs9;
	mul.f32 	%f21, %f15, %f20;
	fma.rn.f32 	%f22, %f16, %f21, %f59;
	cvt.s8.s32 	%rs10, %r111;
	cvt.rn.f32.s16 	%f23, %rs10;
	mul.f32 	%f24, %f15, %f23;
	fma.rn.f32 	%f25, %f17, %f24, %f22;
	bfe.s32 	%r112, %r109, 8, 8;
	cvt.s8.s32 	%rs11, %r112;
	cvt.rn.f32.s16 	%f26, %rs11;
	mul.f32 	%f27, %f15, %f26;
	fma.rn.f32 	%f28, %f18, %f27, %f25;
	bfe.s32 	%r113, %r111, 8, 8;
	cvt.s8.s32 	%rs12, %r113;
	cvt.rn.f32.s16 	%f29, %rs12;
	mul.f32 	%f30, %f15, %f29;
	fma.rn.f32 	%f31, %f19, %f30, %f28;
	ld.shared.v4.f32 	{%f32, %f33, %f34, %f35}, [%r137];
	bfe.s32 	%r114, %r109, 16, 8;
	cvt.s8.s32 	%rs13, %r114;
	cvt.rn.f32.s16 	%f36, %rs13;
	mul.f32 	%f37, %f15, %f36;
	fma.rn.f32 	%f38, %f32, %f37, %f31;
	bfe.s32 	%r115, %r111, 16, 8;
	cvt.s8.s32 	%rs14, %r115;
	cvt.rn.f32.s16 	%f39, %rs14;
	mul.f32 	%f40, %f15, %f39;
	fma.rn.f32 	%f41, %f33, %f40, %f38;
	bfe.s32 	%r116, %r109, 24, 8;
	cvt.s8.s32 	%rs15, %r116;
	cvt.rn.f32.s16 	%f42, %rs15;
	mul.f32 	%f43, %f15, %f42;
	fma.rn.f32 	%f44, %f34, %f43, %f41;
	bfe.s32 	%r117, %r111, 24, 8;
	cvt.s8.s32 	%rs16, %r117;
	cvt.rn.f32.s16 	%f45, %rs16;
	mul.f32 	%f46, %f15, %f45;
	fma.rn.f32 	%f59, %f35, %f46, %f44;
	add.s32 	%r138, %r138, 256;
	add.s32 	%r137, %r137, 1024;
	setp.lt.s32 	%p17, %r138, %r46;
	@%p17 bra 	$L__BB2_20;
$L__BB2_21:
	setp.ne.s32 	%p18, %r4, 0;
	mov.b32 	%r118, %f59;
	shfl.sync.down.b32	%r119|%p19, %r118, 16, 31, -1;
	mov.b32 	%f47, %r119;
	add.f32 	%f48, %f59, %f47;
	mov.b32 	%r120, %f48;
	shfl.sync.down.b32	%r121|%p20, %r120, 8, 31, -1;
	mov.b32 	%f49, %r121;
	add.f32 	%f50, %f48, %f49;
	mov.b32 	%r122, %f50;
	shfl.sync.down.b32	%r123|%p21, %r122, 4, 31, -1;
	mov.b32 	%f51, %r123;
	add.f32 	%f52, %f50, %f51;
	mov.b32 	%r124, %f52;
	shfl.sync.down.b32	%r125|%p22, %r124, 2, 31, -1;
	mov.b32 	%f53, %r125;
	add.f32 	%f54, %f52, %f53;
	mov.b32 	%r126, %f54;
	shfl.sync.down.b32	%r127|%p23, %r126, 1, 31, -1;
	mov.b32 	%f55, %r127;
	add.f32 	%f60, %f54, %f55;
	@%p18 bra 	$L__BB2_25;
	@%p24 bra 	$L__BB2_24;
	add.s64 	%rd57, %rd11, %rd6;
	shl.b64 	%rd58, %rd57, 1;
	add.s64 	%rd56, %rd16, %rd58;
	// begin inline asm
	ld.global.nc.b16 %rs17, [%rd56];
	// end inline asm
	// begin inline asm
	{  cvt.f32.f16 %f56, %rs17;}

	// end inline asm
	add.f32 	%f60, %f60, %f56;
$L__BB2_24:
	cvt.u64.u32 	%rd59, %r136;
	add.s64 	%rd60, %rd7, %rd59;
	mad.lo.s64 	%rd61, %rd60, %rd5, %rd6;
	// begin inline asm
	{  cvt.rn.f16.f32 %rs19, %f60;}

	// end inline asm
	shl.b64 	%rd62, %rd61, 1;
	add.s64 	%rd63, %rd8, %rd62;
	st.global.u16 	[%rd63], %rs19;
$L__BB2_25:
	add.s32 	%r136, %r136, 1;
	setp.ne.s32 	%p25, %r136, %r130;
	@%p25 bra 	$L__BB2_17;
$L__BB2_26:
	ret;

}
	// .globl	_ZN10mxfp4_gemm14mxfp4_moe_gemmI13__nv_bfloat16EEvPKT_PKhS6_S4_PKjPS2_iiiiibb
.visible .entry _ZN10mxfp4_gemm14mxfp4_moe_gemmI13__nv_bfloat16EEvPKT_PKhS6_S4_PKjPS2_iiiiibb(
	.param .u64 .ptr .align 1 _ZN10mxfp4_gemm14mxfp4_moe_gemmI13__nv_bfloat16EEvPKT_PKhS6_S4_PKjPS2_iiiiibb_param_0,
	.param .u64 .ptr .align 1 _ZN10mxfp4_gemm14mxfp4_moe_gemmI13__nv_bfloat16EEvPKT_PKhS6_S4_PKjPS2_iiiiibb_param_1,
	.param .u64 .ptr .align 1 _ZN10mxfp4_gemm14mxfp4_moe_gemmI13__nv_bfloat16EEvPKT_PKhS6_S4_PKjPS2_iiiiibb_param_2,
	.param .u64 .ptr .align 1 _ZN10mxfp4_gemm14mxfp4_moe_gemmI13__nv_bfloat16EEvPKT_PKhS6_S4_PKjPS2_iiiiibb_param_3,
	.param .u64 .ptr .align 1 _ZN10mxfp4_gemm14mxfp4_moe_gemmI13__nv_bfloat16EEvPKT_PKhS6_S4_PKjPS2_iiiiibb_param_4,
	.param .u64 .ptr .align 1 _ZN10mxfp4_gemm14mxfp4_moe_gemmI13__nv_bfloat16EEvPKT_PKhS6_S4_PKjPS2_iiiiibb_param_5,
	.param .u32 _ZN10mxfp4_gemm14mxfp4_moe_gemmI13__nv_bfloat16EEvPKT_PKhS6_S4_PKjPS2_iiiiibb_param_6,
	.param .u32 _ZN10mxfp4_gemm14mxfp4_moe_gemmI13__nv_bfloat16EEvPKT_PKhS6_S4_PKjPS2_iiiiibb_param_7,
	.param .u32 _ZN10mxfp4_gemm14mxfp4_moe_gemmI13__nv_bfloat16EEvPKT_PKhS6_S4_PKjPS2_iiiiibb_param_8,
	.param .u32 _ZN10mxfp4_gemm14mxfp4_moe_gemmI13__nv_bfloat16EEvPKT_PKhS6_S4_PKjPS2_iiiiibb_param_9,
	.param .u32 _ZN10mxfp4_gemm14mxfp4_moe_gemmI13__nv_bfloat16EEvPKT_PKhS6_S4_PKjPS2_iiiiibb_param_10,
	.param .u8 _ZN10mxfp4_gemm14mxfp4_moe_gemmI13__nv_bfloat16EEvPKT_PKhS6_S4_PKjPS2_iiiiibb_param_11,
	.param .u8 _ZN10mxfp4_gemm14mxfp4_moe_gemmI13__nv_bfloat16EEvPKT_PKhS6_S4_PKjPS2_iiiiibb_param_12
)
{
	.reg .pred 	%p<26>;
	.reg .b16 	%rs<20>;
	.reg .b32 	%r<139>;
	.reg .b32 	%f<61>;
	.reg .b64 	%rd<65>;

	ld.param.u64 	%rd19, [_ZN10mxfp4_gemm14mxfp4_moe_gemmI13__nv_bfloat16EEvPKT_PKhS6_S4_PKjPS2_iiiiibb_param_0];
	ld.param.u64 	%rd14, [_ZN10mxfp4_gemm14mxfp4_moe_gemmI13__nv_bfloat16EEvPKT_PKhS6_S4_PKjPS2_iiiiibb_param_1];
	ld.param.u64 	%rd15, [_ZN10mxfp4_gemm14mxfp4_moe_gemmI13__nv_bfloat16EEvPKT_PKhS6_S4_PKjPS2_iiiiibb_param_2];
	ld.param.u64 	%rd16, [_ZN10mxfp4_gemm14mxfp4_moe_gemmI13__nv_bfloat16EEvPKT_PKhS6_S4_PKjPS2_iiiiibb_param_3];
	ld.param.u64 	%rd17, [_ZN10mxfp4_gemm14mxfp4_moe_gemmI13__nv_bfloat16EEvPKT_PKhS6_S4_PKjPS2_iiiiibb_param_4];
	ld.param.u64 	%rd18, [_ZN10mxfp4_gemm14mxfp4_moe_gemmI13__nv_bfloat16EEvPKT_PKhS6_S4_PKjPS2_iiiiibb_param_5];
	ld.param.u32 	%r42, [_ZN10mxfp4_gemm14mxfp4_moe_gemmI13__nv_bfloat16EEvPKT_PKhS6_S4_PKjPS2_iiiiibb_param_6];
	ld.param.u32 	%r43, [_ZN10mxfp4_gemm14mxfp4_moe_gemmI13__nv_bfloat16EEvPKT_PKhS6_S4_PKjPS2_iiiiibb_param_7];
	ld.param.u32 	%r44, [_ZN10mxfp4_gemm14mxfp4_moe_gemmI13__nv_bfloat16EEvPKT_PKhS6_S4_PKjPS2_iiiiibb_param_8];
	ld.param.u32 	%r45, [_ZN10mxfp4_gemm14mxfp4_moe_gemmI13__nv_bfloat16EEvPKT_PKhS6_S4_PKjPS2_iiiiibb_param_9];
	ld.param.u32 	%r46, [_ZN10mxfp4_gemm14mxfp4_moe_gemmI13__nv_bfloat16EEvPKT_PKhS6_S4_PKjPS2_iiiiibb_param_10];
	ld.param.s8 	%rs1, [_ZN10mxfp4_gemm14mxfp4_moe_gemmI13__nv_bfloat16EEvPKT_PKhS6_S4_PKjPS2_iiiiibb_param_11];
	ld.param.s8 	%rs2, [_ZN10mxfp4_gemm14mxfp4_moe_gemmI13__nv_bfloat16EEvPKT_PKhS6_S4_PKjPS2_iiiiibb_param_12];
	cvta.to.global.u64 	%rd1, %rd19;
	mov.u32 	%r134, %tid.x;
	mov.u32 	%r2, %ntid.x;
	add.s32 	%r47, %r45, 7;
	shr.s32 	%r48, %r47, 31;
	shr.u32 	%r49, %r48, 29;
	add.s32 	%r50, %r47, %r49;
	shr.s32 	%r3, %r50, 3;
	and.b32  	%r4, %r134, 31;
	mov.u32 	%r131, %ctaid.x;
	setp.ne.s16 	%p2, %rs2, 0;
	@%p2 bra 	$L__BB3_2;
	div.u32 	%r128, %r131, %r3;
	mov.b32 	%r136, 0;
	mov.u32 	%r130, %r43;
	bra.uni 	$L__BB3_3;
$L__BB3_2:
	div.u32 	%r51, %r131, %r3;
	div.s32 	%r128, %r51, %r43;
	mul.lo.s32 	%r52, %r128, %r43;
	sub.s32 	%r136, %r51, %r52;
	add.s32 	%r130, %r136, 1;
$L__BB3_3:
	rem.u32 	%r15, %r131, %r3;
	setp.ge.s32 	%p3, %r128, %r42;
	@%p3 bra 	$L__BB3_26;
	shl.b32 	%r54, %r15, 3;
	shr.u32 	%r55, %r134, 5;
	add.s32 	%r16, %r54, %r55;
	setp.ge.s32 	%p4, %r16, %r45;
	@%p4 bra 	$L__BB3_26;
	setp.ne.s16 	%p5, %rs2, 0;
	@%p5 bra 	$L__BB3_7;
	mul.wide.s32 	%rd64, %r128, %r46;
	bra.uni 	$L__BB3_8;
$L__BB3_7:
	cvt.s64.s32 	%rd20, %r46;
	mul.wide.s32 	%rd21, %r128, %r43;
	cvt.u64.u32 	%rd22, %r136;
	add.s64 	%rd23, %rd21, %rd22;
	mul.lo.s64 	%rd64, %rd23, %rd20;
$L__BB3_8:
	setp.ge.s32 	%p6, %r134, %r46;
	@%p6 bra 	$L__BB3_15;
	add.s32 	%r56, %r134, %r2;
	max.u32 	%r57, %r46, %r56;
	setp.lt.u32 	%p7, %r56, %r46;
	selp.u32 	%r58, 1, 0, %p7;
	add.s32 	%r59, %r56, %r58;
	sub.s32 	%r60, %r57, %r59;
	div.u32 	%r61, %r60, %r2;
	add.s32 	%r17, %r61, %r58;
	and.b32  	%r62, %r17, 3;
	setp.eq.s32 	%p8, %r62, 3;
	@%p8 bra 	$L__BB3_12;
	add.s32 	%r64, %r17, 1;
	and.b32  	%r18, %r64, 3;
	mov.b32 	%r133, 0;
$L__BB3_11:
	.pragma "nounroll";
	cvt.u64.u32 	%rd24, %r134;
	add.s64 	%rd25, %rd64, %rd24;
	shl.b64 	%rd26, %rd25, 1;
	add.s64 	%rd27, %rd1, %rd26;
	ld.global.nc.u16 	%rs3, [%rd27];
	// begin inline asm
	{ cvt.f32.bf16 %f7, %rs3;}

	// end inline asm
	shl.b32 	%r65, %r134, 2;
	mov.u32 	%r66, _ZN10mxfp4_gemm7s_inputE;
	add.s32 	%r67, %r66, %r65;
	st.shared.f32 	[%r67], %f7;
	add.s32 	%r134, %r134, %r2;
	add.s32 	%r133, %r133, 1;
	setp.ne.s32 	%p9, %r133, %r18;
	@%p9 bra 	$L__BB3_11;
$L__BB3_12:
	setp.lt.u32 	%p10, %r17, 3;
	@%p10 bra 	$L__BB3_15;
	mov.u32 	%r69, _ZN10mxfp4_gemm7s_inputE;
	shl.b32 	%r72, %r2, 2;
$L__BB3_14:
	cvt.u64.u32 	%rd28, %r134;
	add.s64 	%rd29, %rd64, %rd28;
	shl.b64 	%rd30, %rd29, 1;
	add.s64 	%rd31, %rd1, %rd30;
	ld.global.nc.u16 	%rs4, [%rd31];
	// begin inline asm
	{ cvt.f32.bf16 %f8, %rs4;}

	// end inline asm
	shl.b32 	%r68, %r134, 2;
	add.s32 	%r70, %r69, %r68;
	st.shared.f32 	[%r70], %f8;
	add.s32 	%r71, %r134, %r2;
	cvt.u64.u32 	%rd32, %r71;
	add.s64 	%rd33, %rd64, %rd32;
	shl.b64 	%rd34, %rd33, 1;
	add.s64 	%rd35, %rd1, %rd34;
	ld.global.nc.u16 	%rs5, [%rd35];
	// begin inline asm
	{ cvt.f32.bf16 %f9, %rs5;}

	// end inline asm
	add.s32 	%r73, %r70, %r72;
	st.shared.f32 	[%r73], %f9;
	add.s32 	%r74, %r71, %r2;
	cvt.u64.u32 	%rd36, %r74;
	add.s64 	%rd37, %rd64, %rd36;
	shl.b64 	%rd38, %rd37, 1;
	add.s64 	%rd39, %rd1, %rd38;
	ld.global.nc.u16 	%rs6, [%rd39];
	// begin inline asm
	{ cvt.f32.bf16 %f10, %rs6;}

	// end inline asm
	add.s32 	%r75, %r73, %r72;
	st.shared.f32 	[%r75], %f10;
	add.s32 	%r76, %r74, %r2;
	cvt.u64.u32 	%rd40, %r76;
	add.s64 	%rd41, %rd64, %rd40;
	shl.b64 	%rd42, %rd41, 1;
	add.s64 	%rd43, %rd1, %rd42;
	ld.global.nc.u16 	%rs7, [%rd43];
	// begin inline asm
	{ cvt.f32.bf16 %f11, %rs7;}

	// end inline asm
	add.s32 	%r77, %r75, %r72;
	st.shared.f32 	[%r77], %f11;
	add.s32 	%r134, %r76, %r2;
	setp.lt.s32 	%p11, %r134, %r46;
	@%p11 bra 	$L__BB3_14;
$L__BB3_15:
	bar.sync 	0;
	setp.ge.s32 	%p12, %r136, %r130;
	@%p12 bra 	$L__BB3_26;
	mul.lo.s32 	%r26, %r128, %r43;
	cvt.s64.s32 	%rd5, %r45;
	shr.u32 	%r78, %r46, 31;
	add.s32 	%r79, %r46, %r78;
	shr.s32 	%r27, %r79, 1;
	cvt.s64.s32 	%rd6, %r16;
	add.s32 	%r80, %r46, 31;
	shr.s32 	%r81, %r80, 31;
	shr.u32 	%r82, %r81, 27;
	add.s32 	%r83, %r80, %r82;
	shr.s32 	%r28, %r83, 5;
	shl.b32 	%r29, %r4, 3;
	ld.const.u32 	%r30, [_ZN10mxfp4_gemm12FP4_LUT_INT8E];
	ld.const.u32 	%r31, [_ZN10mxfp4_gemm12FP4_LUT_INT8E+4];
	ld.const.u32 	%r32, [_ZN10mxfp4_gemm12FP4_LUT_INT8E+8];
	ld.const.u32 	%r33, [_ZN10mxfp4_gemm12FP4_LUT_INT8E+12];
	setp.ne.s16 	%p13, %rs1, 0;
	setp.ne.s64 	%p14, %rd16, 0;
	and.pred  	%p1, %p14, %p13;
	mul.wide.s32 	%rd7, %r128, %r43;
	shl.b32 	%r84, %r4, 5;
	mov.u32 	%r85, _ZN10mxfp4_gemm7s_inputE;
	add.s32 	%r86, %r84, %r85;
	add.s32 	%r34, %r86, 16;
	cvta.to.global.u64 	%rd8, %rd18;
	cvta.to.global.u64 	%rd9, %rd15;
	cvta.to.global.u64 	%rd10, %rd14;
	not.pred 	%p24, %p1;
$L__BB3_17:
	add.s32 	%r88, %r136, %r26;
	mul.wide.s32 	%rd45, %r88, 4;
	add.s64 	%rd44, %rd17, %rd45;
	// begin inline asm
	ld.global.nc.u32 %r87, [%rd44];
	// end inline asm
	setp.ge.u32 	%p15, %r87, %r44;
	@%p15 bra 	$L__BB3_25;
	setp.ge.s32 	%p16, %r29, %r46;
	cvt.u64.u32 	%rd46, %r87;
	mul.lo.s64 	%rd11, %rd46, %rd5;
	mov.f32 	%f59, 0f00000000;
	@%p16 bra 	$L__BB3_21;
	add.s64 	%rd47, %rd11, %rd6;
	cvt.s64.s32 	%rd48, %r28;
	mul.lo.s64 	%rd12, %rd47, %rd48;
	cvt.s64.s32 	%rd49, %r27;
	mul.lo.s64 	%rd13, %rd47, %rd49;
	mov.f32 	%f59, 0f00000000;
	mov.u32 	%r137, %r34;
	mov.u32 	%r138, %r29;
$L__BB3_20:
	shr.u32 	%r89, %r138, 5;
	cvt.u64.u32 	%rd50, %r89;
	add.s64 	%rd51, %rd12, %rd50;
	add.s64 	%rd52, %rd9, %rd51;
	ld.global.nc.u8 	%rs8, [%rd52];
	cvt.u32.u8 	%r90, %rs8;
	shr.u32 	%r91, %r138, 1;
	cvt.u64.u32 	%rd53, %r91;
	add.s64 	%rd54, %rd13, %rd53;
	add.s64 	%rd55, %rd10, %rd54;
	ld.global.nc.u32 	%r92, [%rd55];
	shr.u32 	%r93, %r92, 1;
	and.b32  	%r94, %r93, 1145324612;
	or.b32  	%r95, %r94, 839922192;
	shl.b32 	%r96, %r90, 23;
	mov.b32 	%f14, %r96;
	mul.f32 	%f15, %f14, 0f3F000000;
	and.b32  	%r97, %r92, 30583;
	prmt.b32 	%r98, %r30, %r31, %r97;
	prmt.b32 	%r99, %r32, %r33, %r97;
	and.b32  	%r100, %r95, 30292;
	prmt.b32 	%r101, %r98, %r99, %r100;
	shr.u32 	%r102, %r92, 16;
	and.b32  	%r103, %r102, 30583;
	prmt.b32 	%r104, %r30, %r31, %r103;
	prmt.b32 	%r105, %r32, %r33, %r103;
	shr.u32 	%r106, %r95, 16;
	prmt.b32 	%r107, %r104, %r105, %r106;
	mov.b32 	%r108, 25632;
	prmt.b32 	%r109, %r101, %r107, %r108;
	mov.b32 	%r110, 30001;
	prmt.b32 	%r111, %r101, %r107, %r110;
	ld.shared.v4.f32 	{%f16, %f17, %f18, %f19}, [%r137+-16];
	cvt.s8.s32 	%rs9, %r109;
	cvt.rn.f32.s16 	%f20, %rs9;
	mul.f32 	%f21, %f15, %f20;
	fma.rn.f32 	%f22, %f16, %f21, %f59;
	cvt.s8.s32 	%rs10, %r111;
	cvt.rn.f32.s16 	%f23, %rs10;
	mul.f32 	%f24, %f15, %f23;
	fma.rn.f32 	%f25, %f17, %f24, %f22;
	bfe.s32 	%r112, %r109, 8, 8;
	cvt.s8.s32 	%rs11, %r112;
	cvt.rn.f32.s16 	%f26, %rs11;
	mul.f32 	%f27, %f15, %f26;
	fma.rn.f32 	%f28, %f18, %f27, %f25;
	bfe.s32 	%r113, %r111, 8, 8;
	cvt.s8.s32 	%rs12, %r113;
	cvt.rn.f32.s16 	%f29, %rs12;
	mul.f32 	%f30, %f15, %f29;
	fma.rn.f32 	%f31, %f19, %f30, %f28;
	ld.shared.v4.f32 	{%f32, %f33, %f34, %f35}, [%r137];
	bfe.s32 	%r114, %r109, 16, 8;
	cvt.s8.s32 	%rs13, %r114;
	cvt.rn.f32.s16 	%f36, %rs13;
	mul.f32 	%f37, %f15, %f36;
	fma.rn.f32 	%f38, %f32, %f37, %f31;
	bfe.s32 	%r115, %r111, 16, 8;
	cvt.s8.s32 	%rs14, %r115;
	cvt.rn.f32.s16 	%f39, %rs14;
	mul.f32 	%f40, %f15, %f39;
	fma.rn.f32 	%f41, %f33, %f40, %f38;
	bfe.s32 	%r116, %r109, 24, 8;
	cvt.s8.s32 	%rs15, %r116;
	cvt.rn.f32.s16 	%f42, %rs15;
	mul.f32 	%f43, %f15, %f42;
	fma.rn.f32 	%f44, %f34, %f43, %f41;
	bfe.s32 	%r117, %r111, 24, 8;
	cvt.s8.s32 	%rs16, %r117;
	cvt.rn.f32.s16 	%f45, %rs16;
	mul.f32 	%f46, %f15, %f45;
	fma.rn.f32 	%f59, %f35, %f46, %f44;
	add.s32 	%r138, %r138, 256;
	add.s32 	%r137, %r137, 1024;
	setp.lt.s32 	%p17, %r138, %r46;
	@%p17 bra 	$L__BB3_20;
$L__BB3_21:
	setp.ne.s32 	%p18, %r4, 0;
	mov.b32 	%r118, %f59;
	shfl.sync.down.b32	%r119|%p19, %r118, 16, 31, -1;
	mov.b32 	%f47, %r119;
	add.f32 	%f48, %f59, %f47;
	mov.b32 	%r120, %f48;
	shfl.sync.down.b32	%r121|%p20, %r120, 8, 31, -1;
	mov.b32 	%f49, %r121;
	add.f32 	%f50, %f48, %f49;
	mov.b32 	%r122, %f50;
	shfl.sync.down.b32	%r123|%p21, %r122, 4, 31, -1;
	mov.b32 	%f51, %r123;
	add.f32 	%f52, %f50, %f51;
	mov.b32 	%r124, %f52;
	shfl.sync.down.b32	%r125|%p22, %r124, 2, 31, -1;
	mov.b32 	%f53, %r125;
	add.f32 	%f54, %f52, %f53;
	mov.b32 	%r126, %f54;
	shfl.sync.down.b32	%r127|%p23, %r126, 1, 31, -1;
	mov.b32 	%f55, %r127;
	add.f32 	%f60, %f54, %f55;
	@%p18 bra 	$L__BB3_25;
	@%p24 bra 	$L__BB3_24;
	add.s64 	%rd57, %rd11, %rd6;
	shl.b64 	%rd58, %rd57, 1;
	add.s64 	%rd56, %rd16, %rd58;
	// begin inline asm
	ld.global.nc.b16 %rs17, [%rd56];
	// end inline asm
	// begin inline asm
	{ cvt.f32.bf16 %f56, %rs17;}

	// end inline asm
	add.f32 	%f60, %f60, %f56;
$L__BB3_24:
	cvt.u64.u32 	%rd59, %r136;
	add.s64 	%rd60, %rd7, %rd59;
	mad.lo.s64 	%rd61, %rd60, %rd5, %rd6;
	// begin inline asm
	{  cvt.rn.bf16.f32 %rs19, %f60;}

	// end inline asm
	shl.b64 	%rd62, %rd61, 1;
	add.s64 	%rd63, %rd8, %rd62;
	st.global.u16 	[%rd63], %rs19;
$L__BB3_25:
	add.s32 	%r136, %r136, 1;
	setp.ne.s32 	%p25, %r136, %r130;
	@%p25 bra 	$L__BB3_17;
$L__BB3_26:
	ret;

}


// ===== COMPILED SASS (sm_100) =====

	.target	sm_100

	.elftype	@"ET_EXEC"


//--------------------- .note.nv.tkinfo           --------------------------
	.section	.note.nv.tkinfo,"",@"SHT_NOTE"
	.sectionflags	@"SHF_NOTE_NV_TKINFO"
	.tkinfo
        /*0018*/ 	.word	0x00000002
        /*0030*/ 	.string	""
        /*0030*/ 	.string	"ptxas"
        /*0030*/ 	.string	"Cuda compilation tools, release 13.0, V13.0.88"
        /*0030*/ 	.string	"Build cuda_13.0.r13.0/compiler.36424714_0"
        /*0030*/ 	.string	"-arch sm_100 -m 64 "



//--------------------- .note.nv.cuinfo           --------------------------
	.section	.note.nv.cuinfo,"",@"SHT_NOTE"
	.sectionflags	@"SHF_NOTE_NV_CUINFO"
        /*0018*/ 	.short	0x0002
        /*001a*/ 	.short	0x0064
        /*001c*/ 	.short	0x0082
	.zero		2


//--------------------- .nv.info                  --------------------------
	.section	.nv.info,"",@"SHT_CUDA_INFO"
	.align	4


	//----- nvinfo : EIATTR_REGCOUNT
	.align		4
        /*0000*/ 	.byte	0x04, 0x2f
        /*0002*/ 	.short	(.L_3 - .L_2)
	.align		4
.L_2:
        /*0004*/ 	.word	index@(_ZN10mxfp4_gemm18mxfp4_matmul_tiledI6__halfLi32ELi32ELi32EEEvPKT_PKhS6_S4_PS2_iiib)
        /*0008*/ 	.word	0x00000020


	//----- nvinfo : EIATTR_FRAME_SIZE
	.align		4
.L_3:
        /*000c*/ 	.byte	0x04, 0x11
        /*000e*/ 	.short	(.L_5 - .L_4)
	.align		4
.L_4:
        /*0010*/ 	.word	index@(_ZN10mxfp4_gemm18mxfp4_matmul_tiledI6__halfLi32ELi32ELi32EEEvPKT_PKhS6_S4_PS2_iiib)
        /*0014*/ 	.word	0x00000000


	//----- nvinfo : EIATTR_REGCOUNT
	.align		4
.L_5:
        /*0018*/ 	.byte	0x04, 0x2f
        /*001a*/ 	.short	(.L_7 - .L_6)
	.align		4
.L_6:
        /*001c*/ 	.word	index@(_ZN10mxfp4_gemm18mxfp4_matmul_tiledI13__nv_bfloat16Li32ELi32ELi32EEEvPKT_PKhS6_S4_PS2_iiib)
        /*0020*/ 	.word	0x00000020


	//----- nvinfo : EIATTR_FRAME_SIZE
	.align		4
.L_7:
        /*0024*/ 	.byte	0x04, 0x11
        /*0026*/ 	.short	(.L_9 - .L_8)
	.align		4
.L_8:
        /*0028*/ 	.word	index@(_ZN10mxfp4_gemm18mxfp4_matmul_tiledI13__nv_bfloat16Li32ELi32ELi32EEEvPKT_PKhS6_S4_PS2_iiib)
        /*002c*/ 	.word	0x00000000


	//----- nvinfo : EIATTR_REGCOUNT
	.align		4
.L_9:
        /*0030*/ 	.byte	0x04, 0x2f
        /*0032*/ 	.short	(.L_11 - .L_10)
	.align		4
.L_10:
        /*0034*/ 	.word	index@(_ZN10mxfp4_gemm14mxfp4_moe_gemmI6__halfEEvPKT_PKhS6_S4_PKjPS2_iiiiibb)
        /*0038*/ 	.word	0x00000020


	//----- nvinfo : EIATTR_FRAME_SIZE
	.align		4
.L_11:
        /*003c*/ 	.byte	0x04, 0x11
        /*003e*/ 	.short	(.L_13 - .L_12)
	.align		4
.L_12:
        /*0040*/ 	.word	index@(_ZN10mxfp4_gemm14mxfp4_moe_gemmI6__halfEEvPKT_PKhS6_S4_PKjPS2_iiiiibb)
        /*0044*/ 	.word	0x00000000


	//----- nvinfo : EIATTR_REGCOUNT
	.align		4
.L_13:
        /*0048*/ 	.byte	0x04, 0x2f
        /*004a*/ 	.short	(.L_15 - .L_14)
	.align		4
.L_14:
        /*004c*/ 	.word	index@(_ZN10mxfp4_gemm14mxfp4_moe_gemmI13__nv_bfloat16EEvPKT_PKhS6_S4_PKjPS2_iiiiibb)
        /*0050*/ 	.word	0x00000020


	//----- nvinfo : EIATTR_FRAME_SIZE
	.align		4
.L_15:
        /*0054*/ 	.byte	0x04, 0x11
        /*0056*/ 	.short	(.L_17 - .L_16)
	.align		4
.L_16:
        /*0058*/ 	.word	index@(_ZN10mxfp4_gemm14mxfp4_moe_gemmI13__nv_bfloat16EEvPKT_PKhS6_S4_PKjPS2_iiiiibb)
        /*005c*/ 	.word	0x00000000


	//----- nvinfo : EIATTR_MIN_STACK_SIZE
	.align		4
.L_17:
        /*0060*/ 	.byte	0x04, 0x12
        /*0062*/ 	.short	(.L_19 - .L_18)
	.align		4
.L_18:
        /*0064*/ 	.word	index@(_ZN10mxfp4_gemm14mxfp4_moe_gemmI13__nv_bfloat16EEvPKT_PKhS6_S4_PKjPS2_iiiiibb)
        /*0068*/ 	.word	0x00000000


	//----- nvinfo : EIATTR_MIN_STACK_SIZE
	.align		4
.L_19:
        /*006c*/ 	.byte	0x04, 0x12
        /*006e*/ 	.short	(.L_21 - .L_20)
	.align		4
.L_20:
        /*0070*/ 	.word	index@(_ZN10mxfp4_gemm14mxfp4_moe_gemmI6__halfEEvPKT_PKhS6_S4_PKjPS2_iiiiibb)
        /*0074*/ 	.word	0x00000000


	//----- nvinfo : EIATTR_MIN_STACK_SIZE
	.align		4
.L_21:
        /*0078*/ 	.byte	0x04, 0x12
        /*007a*/ 	.short	(.L_23 - .L_22)
	.align		4
.L_22:
        /*007c*/ 	.word	index@(_ZN10mxfp4_gemm18mxfp4_matmul_tiledI13__nv_bfloat16Li32ELi32ELi32EEEvPKT_PKhS6_S4_PS2_iiib)
        /*0080*/ 	.word	0x00000000


	//----- nvinfo : EIATTR_MIN_STACK_SIZE
	.align		4
.L_23:
        /*0084*/ 	.byte	0x04, 0x12
        /*0086*/ 	.short	(.L_25 - .L_24)
	.align		4
.L_24:
        /*0088*/ 	.word	index@(_ZN10mxfp4_gemm18mxfp4_matmul_tiledI6__halfLi32ELi32ELi32EEEvPKT_PKhS6_S4_PS2_iiib)
        /*008c*/ 	.word	0x00000000
.L_25:


//--------------------- .nv.compat                --------------------------
	.section	.nv.compat,"",@"SHT_CUDA_COMPAT_INFO"
	.align	4
        /*0000*/ 	.byte	0x02, 0x09, 0x00, 0x00, 0x02, 0x02, 0x01, 0x00, 0x02, 0x05, 0x05, 0x00, 0x03, 0x07, 0x01, 0x01
        /*0010*/ 	.byte	0x02, 0x03, 0x00, 0x00, 0x02, 0x06, 0x01, 0x00, 0x04, 0x0b, 0x08, 0x00, 0x09, 0x00, 0x00, 0x00
        /*0020*/ 	.byte	0x00, 0x00, 0x00, 0x00


//--------------------- .nv.info._ZN10mxfp4_gemm14mxfp4_moe_gemmI13__nv_bfloat16EEvPKT_PKhS6_S4_PKjPS2_iiiiibb --------------------------
	.section	.nv.info._ZN10mxfp4_gemm14mxfp4_moe_gemmI13__nv_bfloat16EEvPKT_PKhS6_S4_PKjPS2_iiiiibb,"",@"SHT_CUDA_INFO"
	.sectionflags	@""
	.align	4


	//----- nvinfo : EIATTR_CUDA_API_VERSION
	.align		4
        /*0000*/ 	.byte	0x04, 0x37
        /*0002*/ 	.short	(.L_27 - .L_26)
.L_26:
        /*0004*/ 	.word	0x00000082


	//----- nvinfo : EIATTR_KPARAM_INFO
	.align		4
.L_27:
        /*0008*/ 	.byte	0x04, 0x17
        /*000a*/ 	.short	(.L_29 - .L_28)
.L_28:
        /*000c*/ 	.word	0x00000000
        /*0010*/ 	.short	0x000c
        /*0012*/ 	.short	0x0045
        /*0014*/ 	.byte	0x00, 0xf0, 0x05, 0x00


	//----- nvinfo : EIATTR_KPARAM_INFO
	.align		4
.L_29:
        /*0018*/ 	.byte	0x04, 0x17
        /*001a*/ 	.short	(.L_31 - .L_30)
.L_30:
        /*001c*/ 	.word	0x00000000
        /*0020*/ 	.short	0x000b
        /*0022*/ 	.short	0x0044
        /*0024*/ 	.byte	0x00, 0xf0, 0x05, 0x00


	//----- nvinfo : EIATTR_KPARAM_INFO
	.align		4
.L_31:
        /*0028*/ 	.byte	0x04, 0x17
        /*002a*/ 	.short	(.L_33 - .L_32)
.L_32:
        /*002c*/ 	.word	0x00000000
        /*0030*/ 	.short	0x000a
        /*0032*/ 	.short	0x0040
        /*0034*/ 	.byte	0x00, 0xf0, 0x11, 0x00


	//----- nvinfo : EIATTR_KPARAM_INFO
	.align		4
.L_33:
        /*0038*/ 	.byte	0x04, 0x17
        /*003a*/ 	.short	(.L_35 - .L_34)
.L_34:
        /*003c*/ 	.word	0x00000000
        /*0040*/ 	.short	0x0009
        /*0042*/ 	.short	0x003c
        /*0044*/ 	.byte	0x00, 0xf0, 0x11, 0x00


	//----- nvinfo : EIATTR_KPARAM_INFO
	.align		4
.L_35:
        /*0048*/ 	.byte	0x04, 0x17
        /*004a*/ 	.short	(.L_37 - .L_36)
.L_36:
        /*004c*/ 	.word	0x00000000
        /*0050*/ 	.short	0x0008
        /*0052*/ 	.short	0x0038
        /*0054*/ 	.byte	0x00, 0xf0, 0x11, 0x00


	//----- nvinfo : EIATTR_KPARAM_INFO
	.align		4
.L_37:
        /*0058*/ 	.byte	0x04, 0x17
        /*005a*/ 	.short	(.L_39 - .L_38)
.L_38:
        /*005c*/ 	.word	0x00000000
        /*0060*/ 	.short	0x0007
        /*0062*/ 	.short	0x0034
        /*0064*/ 	.byte	0x00, 0xf0, 0x11, 0x00


	//----- nvinfo : EIATTR_KPARAM_INFO
	.align		4
.L_39:
        /*0068*/ 	.byte	0x04, 0x17
        /*006a*/ 	.short	(.L_41 - .L_40)
.L_40:
        /*006c*/ 	.word	0x00000000
        /*0070*/ 	.short	0x0006
        /*0072*/ 	.short	0x0030
        /*0074*/ 	.byte	0x00, 0xf0, 0x11, 0x00


	//----- nvinfo : EIATTR_KPARAM_INFO
	.align		4
.L_41:
        /*0078*/ 	.byte	0x04, 0x17
        /*007a*/ 	.short	(.L_43 - .L_42)
.L_42:
        /*007c*/ 	.word	0x00000000
        /*0080*/ 	.short	0x0005
        /*0082*/ 	.short	0x0028
        /*0084*/ 	.byte	0x00, 0xf5, 0x21, 0x00


	//----- nvinfo : EIATTR_KPARAM_INFO
	.align		4
.L_43:
        /*0088*/ 	.byte	0x04, 0x17
        /*008a*/ 	.short	(.L_45 - .L_44)
.L_44:
        /*008c*/ 	.word	0x00000000
        /*0090*/ 	.short	0x0004
        /*0092*/ 	.short	0x0020
        /*0094*/ 	.byte	0x00, 0xf5, 0x21, 0x00


	//----- nvinfo : EIATTR_KPARAM_INFO
	.align		4
.L_45:
        /*0098*/ 	.byte	0x04, 0x17
        /*009a*/ 	.short	(.L_47 - .L_46)
.L_46:
        /*009c*/ 	.word	0x00000000
        /*00a0*/ 	.short	0x0003
        /*00a2*/ 	.short	0x0018
        /*00a4*/ 	.byte	0x00, 0xf5, 0x21, 0x00


	//----- nvinfo : EIATTR_KPARAM_INFO
	.align		4
.L_47:
        /*00a8*/ 	.byte	0x04, 0x17
        /*00aa*/ 	.short	(.L_49 - .L_48)
.L_48:
        /*00ac*/ 	.word	0x00000000
        /*00b0*/ 	.short	0x0002
        /*00b2*/ 	.short	0x0010
        /*00b4*/ 	.byte	0x00, 0xf5, 0x21, 0x00


	//----- nvinfo : EIATTR_KPARAM_INFO
	.align		4
.L_49:
        /*00b8*/ 	.byte	0x04, 0x17
        /*00ba*/ 	.short	(.L_51 - .L_50)
.L_50:
        /*00bc*/ 	.word	0x00000000
        /*00c0*/ 	.short	0x0001
        /*00c2*/ 	.short	0x0008
        /*00c4*/ 	.byte	0x00, 0xf5, 0x21, 0x00


	//----- nvinfo : EIATTR_KPARAM_INFO
	.align		4
.L_51:
        /*00c8*/ 	.byte	0x04, 0x17
        /*00ca*/ 	.short	(.L_53 - .L_52)
.L_52:
        /*00cc*/ 	.word	0x00000000
        /*00d0*/ 	.short	0x0000
        /*00d2*/ 	.short	0x0000
        /*00d4*/ 	.byte	0x00, 0xf5, 0x21, 0x00


	//----- nvinfo : EIATTR_SPARSE_MMA_MASK
	.align		4
.L_53:
        /*00d8*/ 	.byte	0x03, 0x50
        /*00da*/ 	.short	0x0000


	//----- nvinfo : EIATTR_MAXREG_COUNT
	.align		4
        /*00dc*/ 	.byte	0x03, 0x1b
        /*00de*/ 	.short	0x00ff


	//----- nvinfo : EIATTR_NUM_BARRIERS
	.align		4
        /*00e0*/ 	.byte	0x02, 0x4c
        /*00e2*/ 	.byte	0x01
	.zero		1


	//----- nvinfo : EIATTR_MERCURY_ISA_VERSION
	.align		4
        /*00e4*/ 	.byte	0x03, 0x5f
        /*00e6*/ 	.short	0x0101


	//----- nvinfo : EIATTR_COOP_GROUP_MASK_REGIDS
	.align		4
        /*00e8*/ 	.byte	0x04, 0x29
        /*00ea*/ 	.short	(.L_55 - .L_54)


	//   ....[0]....
.L_54:
        /*00ec*/ 	.word	0xffffffff


	//   ....[1]....
        /*00f0*/ 	.word	0xffffffff


	//   ....[2]....
        /*00f4*/ 	.word	0xffffffff


	//   ....[3]....
        /*00f8*/ 	.word	0xffffffff


	//   ....[4]....
        /*00fc*/ 	.word	0xffffffff


	//----- nvinfo : EIATTR_COOP_GROUP_INSTR_OFFSETS
	.align		4
.L_55:
        /*0100*/ 	.byte	0x04, 0x28
        /*0102*/ 	.short	(.L_57 - .L_56)


	//   ....[0]....
.L_56:
        /*0104*/ 	.word	0x00001490


	//   ....[1]....
        /*0108*/ 	.word	0x000014d0


	//   ....[2]....
        /*010c*/ 	.word	0x000014f0


	//   ....[3]....
        /*0110*/ 	.word	0x00001510


	//   ....[4]....
        /*0114*/ 	.word	0x00001530


	//----- nvinfo : EIATTR_VRC_CTA_INIT_COUNT
	.align		4
.L_57:
        /*0118*/ 	.byte	0x02, 0x4a
	.zero		1
	.zero		1


	//----- nvinfo : EIATTR_EXIT_INSTR_OFFSETS
	.align		4
        /*011c*/ 	.byte	0x04, 0x1c
        /*011e*/ 	.short	(.L_59 - .L_58)


	//   ....[0]....
.L_58:
        /*0120*/ 	.word	0x000005f0


	//   ....[1]....
        /*0124*/ 	.word	0x00000640


	//   ....[2]....
        /*0128*/ 	.word	0x00000d60


	//   ....[3]....
        /*012c*/ 	.word	0x000016f0


	//----- nvinfo : EIATTR_CRS_STACK_SIZE
	.align		4
.L_59:
        /*0130*/ 	.byte	0x04, 0x1e
        /*0132*/ 	.short	(.L_61 - .L_60)
.L_60:
        /*0134*/ 	.word	0x00000000


	//----- nvinfo : EIATTR_CBANK_PARAM_SIZE
	.align		4
.L_61:
        /*0138*/ 	.byte	0x03, 0x19
        /*013a*/ 	.short	0x0046


	//----- nvinfo : EIATTR_PARAM_CBANK
	.align		4
        /*013c*/ 	.byte	0x04, 0x0a
        /*013e*/ 	.short	(.L_63 - .L_62)
	.align		4
.L_62:
        /*0140*/ 	.word	index@(.nv.constant0._ZN10mxfp4_gemm14mxfp4_moe_gemmI13__nv_bfloat16EEvPKT_PKhS6_S4_PKjPS2_iiiiibb)
        /*0144*/ 	.short	0x0380
        /*0146*/ 	.short	0x0046


	//----- nvinfo : EIATTR_SW_WAR
	.align		4
.L_63:
        /*0148*/ 	.byte	0x04, 0x36
        /*014a*/ 	.short	(.L_65 - .L_64)
.L_64:
        /*014c*/ 	.word	0x00000008
.L_65:


//--------------------- .nv.info._ZN10mxfp4_gemm14mxfp4_moe_gemmI6__halfEEvPKT_PKhS6_S4_PKjPS2_iiiiibb --------------------------
	.section	.nv.info._ZN10mxfp4_gemm14mxfp4_moe_gemmI6__halfEEvPKT_PKhS6_S4_PKjPS2_iiiiibb,"",@"SHT_CUDA_INFO"
	.sectionflags	@""
	.align	4


	//----- nvinfo : EIATTR_CUDA_API_VERSION
	.align		4
        /*0000*/ 	.byte	0x04, 0x37
        /*0002*/ 	.short	(.L_67 - .L_66)
.L_66:
        /*0004*/ 	.word	0x00000082


	//----- nvinfo : EIATTR_KPARAM_INFO
	.align		4
.L_67:
        /*0008*/ 	.byte	0x04, 0x17
        /*000a*/ 	.short	(.L_69 - .L_68)
.L_68:
        /*000c*/ 	.word	0x00000000
        /*0010*/ 	.short	0x000c
        /*0012*/ 	.short	0x0045
        /*0014*/ 	.byte	0x00, 0xf0, 0x05, 0x00


	//----- nvinfo : EIATTR_KPARAM_INFO
	.align		4
.L_69:
        /*0018*/ 	.byte	0x04, 0x17
        /*001a*/ 	.short	(.L_71 - .L_70)
.L_70:
        /*001c*/ 	.word	0x00000000
        /*0020*/ 	.short	0x000b
        /*0022*/ 	.short	0x0044
        /*0024*/ 	.byte	0x00, 0xf0, 0x05, 0x00


	//----- nvinfo : EIATTR_KPARAM_INFO
	.align		4
.L_71:
        /*0028*/ 	.byte	0x04, 0x17
        /*002a*/ 	.short	(.L_73 - .L_72)
.L_72:
        /*002c*/ 	.word	0x00000000
        /*0030*/ 	.short	0x000a
        /*0032*/ 	.short	0x0040
        /*0034*/ 	.byte	0x00, 0xf0, 0x11, 0x00


	//----- nvinfo : EIATTR_KPARAM_INFO
	.align		4
.L_73:
        /*0038*/ 	.byte	0x04, 0x17
        /*003a*/ 	.short	(.L_75 - .L_74)
.L_74:
        /*003c*/ 	.word	0x00000000
        /*0040*/ 	.short	0x0009
        /*0042*/ 	.short	0x003c
        /*0044*/ 	.byte	0x00, 0xf0, 0x11, 0x00


	//----- nvinfo : EIATTR_KPARAM_INFO
	.align		4
.L_75:
        /*0048*/ 	.byte	0x04, 0x17
        /*004a*/ 	.short	(.L_77 - .L_76)
.L_76:
        /*004c*/ 	.word	0x00000000
        /*0050*/ 	.short	0x0008
        /*0052*/ 	.short	0x0038
        /*0054*/ 	.byte	0x00, 0xf0, 0x11, 0x00


	//----- nvinfo : EIATTR_KPARAM_INFO
	.align		4
.L_77:
        /*0058*/ 	.byte	0x04, 0x17
        /*005a*/ 	.short	(.L_79 - .L_78)
.L_78:
        /*005c*/ 	.word	0x00000000
        /*0060*/ 	.short	0x0007
        /*0062*/ 	.short	0x0034
        /*0064*/ 	.byte	0x00, 0xf0, 0x11, 0x00


	//----- nvinfo : EIATTR_KPARAM_INFO
	.align		4
.L_79:
        /*0068*/ 	.byte	0x04, 0x17
        /*006a*/ 	.short	(.L_81 - .L_80)
.L_80:
        /*006c*/ 	.word	0x00000000
        /*0070*/ 	.short	0x0006
        /*0072*/ 	.short	0x0030
        /*0074*/ 	.byte	0x00, 0xf0, 0x11, 0x00


	//----- nvinfo : EIATTR_KPARAM_INFO
	.align		4
.L_81:
        /*0078*/ 	.byte	0x04, 0x17
        /*007a*/ 	.short	(.L_83 - .L_82)
.L_82:
        /*007c*/ 	.word	0x00000000
        /*0080*/ 	.short	0x0005
        /*0082*/ 	.short	0x0028
        /*0084*/ 	.byte	0x00, 0xf5, 0x21, 0x00


	//----- nvinfo : EIATTR_KPARAM_INFO
	.align		4
.L_83:
        /*0088*/ 	.byte	0x04, 0x17
        /*008a*/ 	.short	(.L_85 - .L_84)
.L_84:
        /*008c*/ 	.word	0x00000000
        /*0090*/ 	.short	0x0004
        /*0092*/ 	.short	0x0020
        /*0094*/ 	.byte	0x00, 0xf5, 0x21, 0x00


	//----- nvinfo : EIATTR_KPARAM_INFO
	.align		4
.L_85:
        /*0098*/ 	.byte	0x04, 0x17
        /*009a*/ 	.short	(.L_87 - .L_86)
.L_86:
        /*009c*/ 	.word	0x00000000
        /*00a0*/ 	.short	0x0003
        /*00a2*/ 	.short	0x0018
        /*00a4*/ 	.byte	0x00, 0xf5, 0x21, 0x00


	//----- nvinfo : EIATTR_KPARAM_INFO
	.align		4
.L_87:
        /*00a8*/ 	.byte	0x04, 0x17
        /*00aa*/ 	.short	(.L_89 - .L_88)
.L_88:
        /*00ac*/ 	.word	0x00000000
        /*00b0*/ 	.short	0x0002
        /*00b2*/ 	.short	0x0010
        /*00b4*/ 	.byte	0x00, 0xf5, 0x21, 0x00


	//----- nvinfo : EIATTR_KPARAM_INFO
	.align		4
.L_89:
        /*00b8*/ 	.byte	0x04, 0x17
        /*00ba*/ 	.short	(.L_91 - .L_90)
.L_90:
        /*00bc*/ 	.word	0x00000000
        /*00c0*/ 	.short	0x0001
        /*00c2*/ 	.short	0x0008
        /*00c4*/ 	.byte	0x00, 0xf5, 0x21, 0x00


	//----- nvinfo : EIATTR_KPARAM_INFO
	.align		4
.L_91:
        /*00c8*/ 	.byte	0x04, 0x17
        /*00ca*/ 	.short	(.L_93 - .L_92)
.L_92:
        /*00cc*/ 	.word	0x00000000
        /*00d0*/ 	.short	0x0000
        /*00d2*/ 	.short	0x0000
        /*00d4*/ 	.byte	0x00, 0xf5, 0x21, 0x00


	//----- nvinfo : EIATTR_SPARSE_MMA_MASK
	.align		4
.L_93:
        /*00d8*/ 	.byte	0x03, 0x50
        /*00da*/ 	.short	0x0000


	//----- nvinfo : EIATTR_MAXREG_COUNT
	.align		4
        /*00dc*/ 	.byte	0x03, 0x1b
        /*00de*/ 	.short	0x00ff


	//----- nvinfo : EIATTR_NUM_BARRIERS
	.align		4
        /*00e0*/ 	.byte	0x02, 0x4c
        /*00e2*/ 	.byte	0x01
	.zero		1


	//----- nvinfo : EIATTR_MERCURY_ISA_VERSION
	.align		4
        /*00e4*/ 	.byte	0x03, 0x5f
        /*00e6*/ 	.short	0x0101


	//----- nvinfo : EIATTR_COOP_GROUP_MASK_REGIDS
	.align		4
        /*00e8*/ 	.byte	0x04, 0x29
        /*00ea*/ 	.short	(.L_95 - .L_94)


	//   ....[0]....
.L_94:
        /*00ec*/ 	.word	0xffffffff


	//   ....[1]....
        /*00f0*/ 	.word	0xffffffff


	//   ....[2]....
        /*00f4*/ 	.word	0xffffffff


	//   ....[3]....
        /*00f8*/ 	.word	0xffffffff


	//   ....[4]....
        /*00fc*/ 	.word	0xffffffff


	//----- nvinfo : EIATTR_COOP_GROUP_INSTR_OFFSETS
	.align		4
.L_95:
        /*0100*/ 	.byte	0x04, 0x28
        /*0102*/ 	.short	(.L_97 - .L_96)


	//   ....[0]....
.L_96:
        /*0104*/ 	.word	0x00001490


	//   ....[1]....
        /*0108*/ 	.word	0x000014d0


	//   ....[2]....
        /*010c*/ 	.word	0x000014f0


	//   ....[3]....
        /*0110*/ 	.word	0x00001510


	//   ....[4]....
        /*0114*/ 	.word	0x00001530


	//----- nvinfo : EIATTR_VRC_CTA_INIT_COUNT
	.align		4
.L_97:
        /*0118*/ 	.byte	0x02, 0x4a
	.zero		1
	.zero		1


	//----- nvinfo : EIATTR_EXIT_INSTR_OFFSETS
	.align		4
        /*011c*/ 	.byte	0x04, 0x1c
        /*011e*/ 	.short	(.L_99 - .L_98)


	//   ....[0]....
.L_98:
        /*0120*/ 	.word	0x000005f0


	//   ....[1]....
        /*0124*/ 	.word	0x00000640


	//   ....[2]....
        /*0128*/ 	.word	0x00000d60


	//   ....[3]....
        /*012c*/ 	.word	0x000016f0


	//----- nvinfo : EIATTR_CRS_STACK_SIZE
	.align		4
.L_99:
        /*0130*/ 	.byte	0x04, 0x1e
        /*0132*/ 	.short	(.L_101 - .L_100)
.L_100:
        /*0134*/ 	.word	0x00000000


	//----- nvinfo : EIATTR_CBANK_PARAM_SIZE
	.align		4
.L_101:
        /*0138*/ 	.byte	0x03, 0x19
        /*013a*/ 	.short	0x0046


	//----- nvinfo : EIATTR_PARAM_CBANK
	.align		4
        /*013c*/ 	.byte	0x04, 0x0a
        /*013e*/ 	.short	(.L_103 - .L_102)
	.align		4
.L_102:
        /*0140*/ 	.word	index@(.nv.constant0._ZN10mxfp4_gemm14mxfp4_moe_gemmI6__halfEEvPKT_PKhS6_S4_PKjPS2_iiiiibb)
        /*0144*/ 	.short	0x0380
        /*0146*/ 	.short	0x0046


	//----- nvinfo : EIATTR_SW_WAR
	.align		4
.L_103:
        /*0148*/ 	.byte	0x04, 0x36
        /*014a*/ 	.short	(.L_105 - .L_104)
.L_104:
        /*014c*/ 	.word	0x00000008
.L_105:


//--------------------- .nv.info._ZN10mxfp4_gemm18mxfp4_matmul_tiledI13__nv_bfloat16Li32ELi32ELi32EEEvPKT_PKhS6_S4_PS2_iiib --------------------------
	.section	.nv.info._ZN10mxfp4_gemm18mxfp4_matmul_tiledI13__nv_bfloat16Li32ELi32ELi32EEEvPKT_PKhS6_S4_PS2_iiib,"",@"SHT_CUDA_INFO"
	.sectionflags	@""
	.align	4


	//----- nvinfo : EIATTR_CUDA_API_VERSION
	.align		4
        /*0000*/ 	.byte	0x04, 0x37
        /*0002*/ 	.short	(.L_107 - .L_106)
.L_106:
        /*0004*/ 	.word	0x00000082


	//----- nvinfo : EIATTR_KPARAM_INFO
	.align		4
.L_107:
        /*0008*/ 	.byte	0x04, 0x17
        /*000a*/ 	.short	(.L_109 - .L_108)
.L_108:
        /*000c*/ 	.word	0x00000000
        /*0010*/ 	.short	0x0008
        /*0012*/ 	.short	0x0034
        /*0014*/ 	.byte	0x00, 0xf0, 0x05, 0x00


	//----- nvinfo : EIATTR_KPARAM_INFO
	.align		4
.L_109:
        /*0018*/ 	.byte	0x04, 0x17
        /*001a*/ 	.short	(.L_111 - .L_110)
.L_110:
        /*001c*/ 	.word	0x00000000
        /*0020*/ 	.short	0x0007
        /*0022*/ 	.short	0x0030
        /*0024*/ 	.byte	0x00, 0xf0, 0x11, 0x00


	//----- nvinfo : EIATTR_KPARAM_INFO
	.align		4
.L_111:
        /*0028*/ 	.byte	0x04, 0x17
        /*002a*/ 	.short	(.L_113 - .L_112)
.L_112:
        /*002c*/ 	.word	0x00000000
        /*0030*/ 	.short	0x0006
        /*0032*/ 	.short	0x002c
        /*0034*/ 	.byte	0x00, 0xf0, 0x11, 0x00


	//----- nvinfo : EIATTR_KPARAM_INFO
	.align		4
.L_113:
        /*0038*/ 	.byte	0x04, 0x17
        /*003a*/ 	.short	(.L_115 - .L_114)
.L_114:
        /*003c*/ 	.word	0x00000000
        /*0040*/ 	.short	0x0005
        /*0042*/ 	.short	0x0028
        /*0044*/ 	.byte	0x00, 0xf0, 0x11, 0x00


	//----- nvinfo : EIATTR_KPARAM_INFO
	.align		4
.L_115:
        /*0048*/ 	.byte	0x04, 0x17
        /*004a*/ 	.short	(.L_117 - .L_116)
.L_116:
        /*004c*/ 	.word	0x00000000
        /*0050*/ 	.short	0x0004
        /*0052*/ 	.short	0x0020
        /*0054*/ 	.byte	0x00, 0xf5, 0x21, 0x00


	//----- nvinfo : EIATTR_KPARAM_INFO
	.align		4
.L_117:
        /*0058*/ 	.byte	0x04, 0x17
        /*005a*/ 	.short	(.L_119 - .L_118)
.L_118:
        /*005c*/ 	.word	0x00000000
        /*0060*/ 	.short	0x0003
        /*0062*/ 	.short	0x0018
        /*0064*/ 	.byte	0x00, 0xf5, 0x21, 0x00


	//----- nvinfo : EIATTR_KPARAM_INFO
	.align		4
.L_119:
        /*0068*/ 	.byte	0x04, 0x17
        /*006a*/ 	.short	(.L_121 - .L_120)
.L_120:
        /*006c*/ 	.word	0x00000000
        /*0070*/ 	.short	0x0002
        /*0072*/ 	.short	0x0010
        /*0074*/ 	.byte	0x00, 0xf5, 0x21, 0x00


	//----- nvinfo : EIATTR_KPARAM_INFO
	.align		4
.L_121:
        /*0078*/ 	.byte	0x04, 0x17
        /*007a*/ 	.short	(.L_123 - .L_122)
.L_122:
        /*007c*/ 	.word	0x00000000
        /*0080*/ 	.short	0x0001
        /*0082*/ 	.short	0x0008
        /*0084*/ 	.byte	0x00, 0xf5, 0x21, 0x00


	//----- nvinfo : EIATTR_KPARAM_INFO
	.align		4
.L_123:
        /*0088*/ 	.byte	0x04, 0x17
        /*008a*/ 	.short	(.L_125 - .L_124)
.L_124:
        /*008c*/ 	.word	0x00000000
        /*0090*/ 	.short	0x0000
        /*0092*/ 	.short	0x0000
        /*0094*/ 	.byte	0x00, 0xf5, 0x21, 0x00


	//----- nvinfo : EIATTR_SPARSE_MMA_MASK
	.align		4
.L_125:
        /*0098*/ 	.byte	0x03, 0x50
        /*009a*/ 	.short	0x0000


	//----- nvinfo : EIATTR_MAXREG_COUNT
	.align		4
        /*009c*/ 	.byte	0x03, 0x1b
        /*009e*/ 	.short	0x00ff


	//----- nvinfo : EIATTR_NUM_BARRIERS
	.align		4
        /*00a0*/ 	.byte	0x02, 0x4c
        /*00a2*/ 	.byte	0x01
	.zero		1


	//----- nvinfo : EIATTR_MERCURY_ISA_VERSION
	.align		4
        /*00a4*/ 	.byte	0x03, 0x5f
        /*00a6*/ 	.short	0x0101


	//----- nvinfo : EIATTR_VRC_CTA_INIT_COUNT
	.align		4
        /*00a8*/ 	.byte	0x02, 0x4a
	.zero		1
	.zero		1


	//----- nvinfo : EIATTR_EXIT_INSTR_OFFSETS
	.align		4
        /*00ac*/ 	.byte	0x04, 0x1c
        /*00ae*/ 	.short	(.L_127 - .L_126)


	//   ....[0]....
.L_126:
        /*00b0*/ 	.word	0x000008e0


	//   ....[1]....
        /*00b4*/ 	.word	0x00000a00


	//----- nvinfo : EIATTR_CRS_STACK_SIZE
	.align		4
.L_127:
        /*00b8*/ 	.byte	0x04, 0x1e
        /*00ba*/ 	.short	(.L_129 - .L_128)
.L_128:
        /*00bc*/ 	.word	0x00000000


	//----- nvinfo : EIATTR_CBANK_PARAM_SIZE
	.align		4
.L_129:
        /*00c0*/ 	.byte	0x03, 0x19
        /*00c2*/ 	.short	0x0035


	//----- nvinfo : EIATTR_PARAM_CBANK
	.align		4
        /*00c4*/ 	.byte	0x04, 0x0a
        /*00c6*/ 	.short	(.L_131 - .L_130)
	.align		4
.L_130:
        /*00c8*/ 	.word	index@(.nv.constant0._ZN10mxfp4_gemm18mxfp4_matmul_tiledI13__nv_bfloat16Li32ELi32ELi32EEEvPKT_PKhS6_S4_PS2_iiib)
        /*00cc*/ 	.short	0x0380
        /*00ce*/ 	.short	0x0035


	//----- nvinfo : EIATTR_SW_WAR
	.align		4
.L_131:
        /*00d0*/ 	.byte	0x04, 0x36
        /*00d2*/ 	.short	(.L_133 - .L_132)
.L_132:
        /*00d4*/ 	.word	0x00000008
.L_133:


//--------------------- .nv.info._ZN10mxfp4_gemm18mxfp4_matmul_tiledI6__halfLi32ELi32ELi32EEEvPKT_PKhS6_S4_PS2_iiib --------------------------
	.section	.nv.info._ZN10mxfp4_gemm18mxfp4_matmul_tiledI6__halfLi32ELi32ELi32EEEvPKT_PKhS6_S4_PS2_iiib,"",@"SHT_CUDA_INFO"
	.sectionflags	@""
	.align	4


	//----- nvinfo : EIATTR_CUDA_API_VERSION
	.align		4
        /*0000*/ 	.byte	0x04, 0x37
        /*0002*/ 	.short	(.L_135 - .L_134)
.L_134:
        /*0004*/ 	.word	0x00000082


	//----- nvinfo : EIATTR_KPARAM_INFO
	.align		4
.L_135:
        /*0008*/ 	.byte	0x04, 0x17
        /*000a*/ 	.short	(.L_137 - .L_136)
.L_136:
        /*000c*/ 	.word	0x00000000
        /*0010*/ 	.short	0x0008
        /*0012*/ 	.short	0x0034
        /*0014*/ 	.byte	0x00, 0xf0, 0x05, 0x00


	//----- nvinfo : EIATTR_KPARAM_INFO
	.align		4
.L_137:
        /*0018*/ 	.byte	0x04, 0x17
        /*001a*/ 	.short	(.L_139 - .L_138)
.L_138:
        /*001c*/ 	.word	0x00000000
        /*0020*/ 	.short	0x0007
        /*0022*/ 	.short	0x0030
        /*0024*/ 	.byte	0x00, 0xf0, 0x11, 0x00


	//----- nvinfo : EIATTR_KPARAM_INFO
	.align		4
.L_139:
        /*0028*/ 	.byte	0x04, 0x17
        /*002a*/ 	.short	(.L_141 - .L_140)
.L_140:
        /*002c*/ 	.word	0x00000000
        /*0030*/ 	.short	0x0006
        /*0032*/ 	.short	0x002c
        /*0034*/ 	.byte	0x00, 0xf0, 0x11, 0x00


	//----- nvinfo : EIATTR_KPARAM_INFO
	.align		4
.L_141:
        /*0038*/ 	.byte	0x04, 0x17
        /*003a*/ 	.short	(.L_143 - .L_142)
.L_142:
        /*003c*/ 	.word	0x00000000
        /*0040*/ 	.short	0x0005
        /*0042*/ 	.short	0x0028
        /*0044*/ 	.byte	0x00, 0xf0, 0x11, 0x00


	//----- nvinfo : EIATTR_KPARAM_INFO
	.align		4
.L_143:
        /*0048*/ 	.byte	0x04, 0x17
        /*004a*/ 	.short	(.L_145 - .L_144)
.L_144:
        /*004c*/ 	.word	0x00000000
        /*0050*/ 	.short	0x0004
        /*0052*/ 	.short	0x0020
        /*0054*/ 	.byte	0x00, 0xf5, 0x21, 0x00


	//----- nvinfo : EIATTR_KPARAM_INFO
	.align		4
.L_145:
        /*0058*/ 	.byte	0x04, 0x17
        /*005a*/ 	.short	(.L_147 - .L_146)
.L_146:
        /*005c*/ 	.word	0x00000000
        /*0060*/ 	.short	0x0003
        /*0062*/ 	.short	0x0018
        /*0064*/ 	.byte	0x00, 0xf5, 0x21, 0x00


	//----- nvinfo : EIATTR_KPARAM_INFO
	.align		4
.L_147:
        /*0068*/ 	.byte	0x04, 0x17
        /*006a*/ 	.short	(.L_149 - .L_148)
.L_148:
        /*006c*/ 	.word	0x00000000
        /*0070*/ 	.short	0x0002
        /*0072*/ 	.short	0x0010
        /*0074*/ 	.byte	0x00, 0xf5, 0x21, 0x00


	//----- nvinfo : EIATTR_KPARAM_INFO
	.align		4
.L_149:
        /*0078*/ 	.byte	0x04, 0x17
        /*007a*/ 	.short	(.L_151 - .L_150)
.L_150:
        /*007c*/ 	.word	0x00000000
        /*0080*/ 	.short	0x0001
        /*0082*/ 	.short	0x0008
        /*0084*/ 	.byte	0x00, 0xf5, 0x21, 0x00


	//----- nvinfo : EIATTR_KPARAM_INFO
	.align		4
.L_151:
        /*0088*/ 	.byte	0x04, 0x17
        /*008a*/ 	.short	(.L_153 - .L_152)
.L_152:
        /*008c*/ 	.word	0x00000000
        /*0090*/ 	.short	0x0000
        /*0092*/ 	.short	0x0000
        /*0094*/ 	.byte	0x00, 0xf5, 0x21, 0x00


	//----- nvinfo : EIATTR_SPARSE_MMA_MASK
	.align		4
.L_153:
        /*0098*/ 	.byte	0x03, 0x50
        /*009a*/ 	.short	0x0000


	//----- nvinfo : EIATTR_MAXREG_COUNT
	.align		4
        /*009c*/ 	.byte	0x03, 0x1b
        /*009e*/ 	.short	0x00ff


	//----- nvinfo : EIATTR_NUM_BARRIERS
	.align		4
        /*00a0*/ 	.byte	0x02, 0x4c
        /*00a2*/ 	.byte	0x01
	.zero		1


	//----- nvinfo : EIATTR_MERCURY_ISA_VERSION
	.align		4
        /*00a4*/ 	.byte	0x03, 0x5f
        /*00a6*/ 	.short	0x0101


	//----- nvinfo : EIATTR_VRC_CTA_INIT_COUNT
	.align		4
        /*00a8*/ 	.byte	0x02, 0x4a
	.zero		1
	.zero		1


	//----- nvinfo : EIATTR_EXIT_INSTR_OFFSETS
	.align		4
        /*00ac*/ 	.byte	0x04, 0x1c
        /*00ae*/ 	.short	(.L_155 - .L_154)


	//   ....[0]....
.L_154:
        /*00b0*/ 	.word	0x000008e0


	//   ....[1]....
        /*00b4*/ 	.word	0x00000a00


	//----- nvinfo : EIATTR_CRS_STACK_SIZE
	.align		4
.L_155:
        /*00b8*/ 	.byte	0x04, 0x1e
        /*00ba*/ 	.short	(.L_157 - .L_156)
.L_156:
        /*00bc*/ 	.word	0x00000000


	//----- nvinfo : EIATTR_CBANK_PARAM_SIZE
	.align		4
.L_157:
        /*00c0*/ 	.byte	0x03, 0x19
        /*00c2*/ 	.short	0x0035


	//----- nvinfo : EIATTR_PARAM_CBANK
	.align		4
        /*00c4*/ 	.byte	0x04, 0x0a
        /*00c6*/ 	.short	(.L_159 - .L_158)
	.align		4
.L_158:
        /*00c8*/ 	.word	index@(.nv.constant0._ZN10mxfp4_gemm18mxfp4_matmul_tiledI6__halfLi32ELi32ELi32EEEvPKT_PKhS6_S4_PS2_iiib)
        /*00cc*/ 	.short	0x0380
        /*00ce*/ 	.short	0x0035


	//----- nvinfo : EIATTR_SW_WAR
	.align		4
.L_159:
        /*00d0*/ 	.byte	0x04, 0x36
        /*00d2*/ 	.short	(.L_161 - .L_160)
.L_160:
        /*00d4*/ 	.word	0x00000008
.L_161:


//--------------------- .nv.callgraph             --------------------------
	.section	.nv.callgraph,"",@"SHT_CUDA_CALLGRAPH"
	.align	4
	.sectionentsize	8
	.align		4
        /*0000*/ 	.word	0x00000000
	.align		4
        /*0004*/ 	.word	0xffffffff
	.align		4
        /*0008*/ 	.word	0x00000000
	.align		4
        /*000c*/ 	.word	0xfffffffe
	.align		4
        /*0010*/ 	.word	0x00000000
	.align		4
        /*0014*/ 	.word	0xfffffffd
	.align		4
        /*0018*/ 	.word	0x00000000
	.align		4
        /*001c*/ 	.word	0xfffffffc


//--------------------- .nv.constant3             --------------------------
	.section	.nv.constant3,"a",@progbits
	.align	4
.nv.constant3:
	.type		_ZN10mxfp4_gemm7FP4_LUTE,@object
	.size		_ZN10mxfp4_gemm7FP4_LUTE,(_ZN10mxfp4_gemm12FP4_LUT_INT8E - _ZN10mxfp4_gemm7FP4_LUTE)
_ZN10mxfp4_gemm7FP4_LUTE:
        /*0000*/ 	.byte	0x00, 0x00, 0x00, 0x00, 0x00, 0x00, 0x00, 0x3f, 0x00, 0x00, 0x80, 0x3f, 0x00, 0x00, 0xc0, 0x3f
        /*0010*/ 	.byte	0x00, 0x00, 0x00, 0x40, 0x00, 0x00, 0x40, 0x40, 0x00, 0x00, 0x80, 0x40, 0x00, 0x00, 0xc0, 0x40
        /*0020*/ 	.byte	0x00, 0x00, 0x00, 0x80, 0x00, 0x00, 0x00, 0xbf, 0x00, 0x00, 0x80, 0xbf, 0x00, 0x00, 0xc0, 0xbf
        /*0030*/ 	.byte	0x00, 0x00, 0x00, 0xc0, 0x00, 0x00, 0x40, 0xc0, 0x00, 0x00, 0x80, 0xc0, 0x00, 0x00, 0xc0, 0xc0
	.type		_ZN10mxfp4_gemm12FP4_LUT_INT8E,@object
	.size		_ZN10mxfp4_gemm12FP4_LUT_INT8E,(.L_1 - _ZN10mxfp4_gemm12FP4_LUT_INT8E)
_ZN10mxfp4_gemm12FP4_LUT_INT8E:
        /*0040*/ 	.byte	0x00, 0x01, 0x02, 0x03, 0x04, 0x06, 0x08, 0x0c, 0x00, 0xff, 0xfe, 0xfd, 0xfc, 0xfa, 0xf8, 0xf4
.L_1:


//--------------------- .text._ZN10mxfp4_gemm14mxfp4_moe_gemmI13__nv_bfloat16EEvPKT_PKhS6_S4_PKjPS2_iiiiibb --------------------------
	.section	.text._ZN10mxfp4_gemm14mxfp4_moe_gemmI13__nv_bfloat16EEvPKT_PKhS6_S4_PKjPS2_iiiiibb,"ax",@progbits
	.align	128
        .global         _ZN10mxfp4_gemm14mxfp4_moe_gemmI13__nv_bfloat16EEvPKT_PKhS6_S4_PKjPS2_iiiiibb
        .type           _ZN10mxfp4_gemm14mxfp4_moe_gemmI13__nv_bfloat16EEvPKT_PKhS6_S4_PKjPS2_iiiiibb,@function
        .size           _ZN10mxfp4_gemm14mxfp4_moe_gemmI13__nv_bfloat16EEvPKT_PKhS6_S4_PKjPS2_iiiiibb,(.L_x_48 - _ZN10mxfp4_gemm14mxfp4_moe_gemmI13__nv_bfloat16EEvPKT_PKhS6_S4_PKjPS2_iiiiibb)
        .other          _ZN10mxfp4_gemm14mxfp4_moe_gemmI13__nv_bfloat16EEvPKT_PKhS6_S4_PKjPS2_iiiiibb,@"STO_CUDA_ENTRY STV_DEFAULT"
_ZN10mxfp4_gemm14mxfp4_moe_gemmI13__nv_bfloat16EEvPKT_PKhS6_S4_PKjPS2_iiiiibb:
.text._ZN10mxfp4_gemm14mxfp4_moe_gemmI13__nv_bfloat16EEvPKT_PKhS6_S4_PKjPS2_iiiiibb:
[----:B------:R-:W-:Y:S01]  /*0000*/  LDC R1, c[0x0][0x37c] ;  /* 0x0000df00ff017b82 */ /* 0x000fe20000000800 */
[----:B------:R-:W0:Y:S01]  /*0010*/  LDCU UR14, c[0x0][0x3bc] ;  /* 0x00007780ff0e77ac */ /* 0x000e220008000800 */
[----:B------:R-:W1:Y:S06]  /*0020*/  S2R R0, SR_TID.X ;  /* 0x0000000000007919 */ /* 0x000e6c0000002100 */
[----:B------:R-:W2:Y:S01]  /*0030*/  S2UR UR7, SR_CTAID.X ;  /* 0x00000000000779c3 */ /* 0x000ea20000002500 */
[----:B------:R-:W3:Y:S07]  /*0040*/  LDCU.S8 UR6, c[0x0][0x3c5] ;  /* 0x000078a0ff0677ac */ /* 0x000eee0008000200 */
[----:B------:R-:W4:Y:S01]  /*0050*/  LDC R3, c[0x0][0x360] ;  /* 0x0000d800ff037b82 */ /* 0x000f220000000800 */
[----:B0-----:R-:W-:-:S04]  /*0060*/  UIADD3 UR4, UPT, UPT, UR14, 0x7, URZ ;  /* 0x000000070e047890 */ /* 0x001fc8000fffe0ff */
[----:B------:R-:W-:-:S04]  /*0070*/  USHF.R.S32.HI UR5, URZ, 0x1f, UR4 ;  /* 0x0000001fff057899 */ /* 0x000fc80008011404 */
[----:B------:R-:W-:-:S03]  /*0080*/  ULEA.HI UR5, UR5, UR4, URZ, 0x3 ;  /* 0x0000000405057291 */ /* 0x000fc6000f8f18ff */
[----:B---3--:R-:W-:Y:S01]  /*0090*/  UMOV UR4, UR6 ;  /* 0x0000000600047c82 */ /* 0x008fe20008000000 */
[----:B------:R-:W-:Y:S02]  /*00a0*/  USHF.R.S32.HI UR6, URZ, 0x3, UR5 ;  /* 0x00000003ff067899 */ /* 0x000fe40008011405 */
[----:B------:R-:W-:Y:S01]  /*00b0*/  UISETP.NE.AND UP0, UPT, UR4, URZ, UPT ;  /* 0x000000ff0400728c */ /* 0x000fe2000bf05270 */
[----:B-1----:R-:W-:-:S08]  /*00c0*/  LOP3.LUT R24, R0, 0x1f, RZ, 0xc0, !PT ;  /* 0x0000001f00187812 */ /* 0x002fd000078ec0ff */
[----:B--2---:R-:W-:Y:S05]  /*00d0*/  BRA.U UP0, `(.L_x_0) ;  /* 0x00000001005c7547 */ /* 0x004fea000b800000 */
[----:B------:R-:W0:Y:S01]  /*00e0*/  I2F.U32.RP R2, UR6 ;  /* 0x0000000600027d06 */ /* 0x000e220008209000 */
[----:B------:R-:W-:Y:S01]  /*00f0*/  UIADD3 UR8, UPT, UPT, URZ, -UR6, URZ ;  /* 0x80000006ff087290 */ /* 0x000fe2000fffe0ff */
[----:B------:R-:W-:Y:S01]  /*0100*/  UMOV UR4, URZ ;  /* 0x000000ff00047c82 */ /* 0x000fe20008000000 */
[----:B------:R-:W-:Y:S01]  /*0110*/  UISETP.NE.U32.AND UP1, UPT, UR6, URZ, UPT ;  /* 0x000000ff0600728c */ /* 0x000fe2000bf25070 */
[----:B------:R-:W1:Y:S04]  /*0120*/  LDCU UR15, c[0x0][0x3b4] ;  /* 0x00007680ff0f77ac */ /* 0x000e680008000800 */
[----:B0-----:R-:W0:Y:S02]  /*0130*/  MUFU.RCP R2, R2 ;  /* 0x0000000200027308 */ /* 0x001e240000001000 */
[----:B0-----:R-:W-:-:S06]  /*0140*/  VIADD R4, R2, 0xffffffe ;  /* 0x0ffffffe02047836 */ /* 0x001fcc0000000000 */
[----:B------:R-:W0:Y:S02]  /*0150*/  F2I.FTZ.U32.TRUNC.NTZ R4, R4 ;  /* 0x0000000400047305 */ /* 0x000e24000021f000 */
[----:B0-----:R-:W-:-:S13]  /*0160*/  R2UR UR5, R4 ;  /* 0x00000000040572ca */ /* 0x001fda00000e0000 */
[----:B------:R-:W-:-:S04]  /*0170*/  UIMAD UR8, UR8, UR5, URZ ;  /* 0x00000005080872a4 */ /* 0x000fc8000f8e02ff */
[----:B------:R-:W-:Y:S02]  /*0180*/  UIMAD.WIDE.U32 UR4, UR5, UR8, UR4 ;  /* 0x00000008050472a5 */ /* 0x000fe4000f8e0004 */
[----:B------:R-:W-:Y:S02]  /*0190*/  ULOP3.LUT UR8, URZ, UR6, URZ, 0x33, !UPT ;  /* 0x00000006ff087292 */ /* 0x000fe4000f8e33ff */
[----:B------:R-:W-:-:S04]  /*01a0*/  UIMAD.WIDE.U32 UR4, UR5, UR7, URZ ;  /* 0x00000007050472a5 */ /* 0x000fc8000f8e00ff */
[----:B------:R-:W-:-:S04]  /*01b0*/  UIADD3 UR4, UPT, UPT, -UR5, URZ, URZ ;  /* 0x000000ff05047290 */ /* 0x000fc8000fffe1ff */
[----:B------:R-:W-:-:S03]  /*01c0*/  UIMAD UR7, UR6, UR4, UR7 ;  /* 0x00000004060772a4 */ /* 0x000fc6000f8e0207 */
[----:B------:R-:W-:Y:S01]  /*01d0*/  UMOV UR4, URZ ;  /* 0x000000ff00047c82 */ /* 0x000fe20008000000 */
[----:B------:R-:W-:-:S11]  /*01e0*/  UISETP.GE.U32.AND UP3, UPT, UR7, UR6, UPT ;  /* 0x000000060700728c */ /* 0x000fd6000bf66070 */
[----:B------:R-:W-:Y:S02]  /*01f0*/  @UP3 UIADD3 UR7, UPT, UPT, -UR6, UR7, URZ ;  /* 0x0000000706073290 */ /* 0x000fe4000fffe1ff */
[----:B------:R-:W-:Y:S02]  /*0200*/  @UP3 UIADD3 UR5, UPT, UPT, UR5, 0x1, URZ ;  /* 0x0000000105053890 */ /* 0x000fe4000fffe0ff */
[----:B------:R-:W-:-:S11]  /*0210*/  UISETP.GE.U32.AND UP2, UPT, UR7, UR6, UPT ;  /* 0x000000060700728c */ /* 0x000fd6000bf46070 */
[----:B------:R-:W-:-:S04]  /*0220*/  @UP2 UIADD3 UR5, UPT, UPT, UR5, 0x1, URZ ;  /* 0x0000000105052890 */ /* 0x000fc8000fffe0ff */
[----:B------:R-:W-:Y:S01]  /*0230*/  USEL UR10, UR8, UR5, !UP1 ;  /* 0x00000005080a7287 */ /* 0x000fe2000c800000 */
[----:B-1----:R-:W-:Y:S11]  /*0240*/  BRA `(.L_x_1) ;  /* 0x0000000000d07947 */ /* 0x002ff60003800000 */
.L_x_0:
[----:B------:R-:W0:Y:S01]  /*0250*/  I2F.U32.RP R2, UR6 ;  /* 0x0000000600027d06 */ /* 0x000e220008209000 */
[----:B------:R-:W1:Y:S01]  /*0260*/  LDCU UR9, c[0x0][0x3b4] ;  /* 0x00007680ff0977ac */ /* 0x000e620008000800 */
[----:B------:R-:W-:Y:S01]  /*0270*/  UIADD3 UR8, UPT, UPT, URZ, -UR6, URZ ;  /* 0x80000006ff087290 */ /* 0x000fe2000fffe0ff */
[----:B------:R-:W-:-:S05]  /*0280*/  UMOV UR4, URZ ;  /* 0x000000ff00047c82 */ /* 0x000fca0008000000 */
[----:B0-----:R-:W0:Y:S01]  /*0290*/  MUFU.RCP R2, R2 ;  /* 0x0000000200027308 */ /* 0x001e220000001000 */
[----:B-1----:R-:W-:Y:S01]  /*02a0*/  IMAD.U32 R5, RZ, RZ, UR9 ;  /* 0x00000009ff057e24 */ /* 0x002fe2000f8e00ff */
[----:B------:R-:W-:-:S04]  /*02b0*/  ISETP.NE.AND P1, PT, RZ, UR9, PT ;  /* 0x00000009ff007c0c */ /* 0x000fc8000bf25270 */
[----:B------:R-:W-:Y:S01]  /*02c0*/  IABS R7, R5 ;  /* 0x0000000500077213 */ /* 0x000fe20000000000 */
[----:B0-----:R-:W-:-:S03]  /*02d0*/  VIADD R4, R2, 0xffffffe ;  /* 0x0ffffffe02047836 */ /* 0x001fc60000000000 */
[----:B------:R-:W0:Y:S08]  /*02e0*/  I2F.RP R2, R7 ;  /* 0x0000000700027306 */ /* 0x000e300000209400 */
[----:B------:R-:W1:Y:S08]  /*02f0*/  F2I.FTZ.U32.TRUNC.NTZ R4, R4 ;  /* 0x0000000400047305 */ /* 0x000e70000021f000 */
[----:B0-----:R-:W0:Y:S01]  /*0300*/  MUFU.RCP R2, R2 ;  /* 0x0000000200027308 */ /* 0x001e220000001000 */
[----:B-1----:R-:W-:Y:S01]  /*0310*/  R2UR UR5, R4 ;  /* 0x00000000040572ca */ /* 0x002fe200000e0000 */
[----:B0-----:R-:W-:-:S12]  /*0320*/  VIADD R4, R2, 0xffffffe ;  /* 0x0ffffffe02047836 */ /* 0x001fd80000000000 */
[----:B------:R-:W-:Y:S01]  /*0330*/  UIMAD UR8, UR8, UR5, URZ ;  /* 0x00000005080872a4 */ /* 0x000fe2000f8e02ff */
[----:B------:R0:W1:Y:S03]  /*0340*/  F2I.FTZ.U32.TRUNC.NTZ R5, R4 ;  /* 0x0000000400057305 */ /* 0x000066000021f000 */
[----:B------:R-:W-:Y:S02]  /*0350*/  UIMAD.WIDE.U32 UR4, UR5, UR8, UR4 ;  /* 0x00000008050472a5 */ /* 0x000fe4000f8e0004 */
[----:B------:R-:W-:Y:S02]  /*0360*/  ULOP3.LUT UR8, URZ, UR6, URZ, 0x33, !UPT ;  /* 0x00000006ff087292 */ /* 0x000fe4000f8e33ff */
[----:B------:R-:W-:Y:S01]  /*0370*/  UIMAD.WIDE.U32 UR4, UR5, UR7, URZ ;  /* 0x00000007050472a5 */ /* 0x000fe2000f8e00ff */
[----:B0-----:R-:W-:-:S03]  /*0380*/  HFMA2 R4, -RZ, RZ, 0, 0 ;  /* 0x00000000ff047431 */ /* 0x001fc600000001ff */
[----:B------:R-:W-:-:S04]  /*0390*/  UIADD3 UR4, UPT, UPT, -UR5, URZ, URZ ;  /* 0x000000ff05047290 */ /* 0x000fc8000fffe1ff */
[----:B------:R-:W-:Y:S01]  /*03a0*/  UIMAD UR7, UR6, UR4, UR7 ;  /* 0x00000004060772a4 */ /* 0x000fe2000f8e0207 */
[----:B-1----:R-:W-:-:S03]  /*03b0*/  IMAD.MOV R6, RZ, RZ, -R5 ;  /* 0x000000ffff067224 */ /* 0x002fc600078e0a05 */
[----:B------:R-:W-:Y:S01]  /*03c0*/  UISETP.GE.U32.AND UP1, UPT, UR7, UR6, UPT ;  /* 0x000000060700728c */ /* 0x000fe2000bf26070 */
[----:B------:R-:W-:-:S04]  /*03d0*/  IMAD R9, R6, R7, RZ ;  /* 0x0000000706097224 */ /* 0x000fc800078e02ff */
[----:B------:R-:W-:-:S06]  /*03e0*/  IMAD.HI.U32 R4, R5, R9, R4 ;  /* 0x0000000905047227 */ /* 0x000fcc00078e0004 */
[----:B------:R-:W-:Y:S02]  /*03f0*/  @UP1 UIADD3 UR7, UPT, UPT, -UR6, UR7, URZ ;  /* 0x0000000706071290 */ /* 0x000fe4000fffe1ff */
[----:B------:R-:W-:Y:S02]  /*0400*/  @UP1 UIADD3 UR5, UPT, UPT, UR5, 0x1, URZ ;  /* 0x0000000105051890 */ /* 0x000fe4000fffe0ff */
[----:B------:R-:W-:Y:S02]  /*0410*/  UISETP.GE.U32.AND UP2, UPT, UR7, UR6, UPT ;  /* 0x000000060700728c */ /* 0x000fe4000bf46070 */
[----:B------:R-:W-:-:S09]  /*0420*/  UISETP.NE.U32.AND UP1, UPT, UR6, URZ, UPT ;  /* 0x000000ff0600728c */ /* 0x000fd2000bf25070 */
[----:B------:R-:W-:-:S04]  /*0430*/  @UP2 UIADD3 UR5, UPT, UPT, UR5, 0x1, URZ ;  /* 0x0000000105052890 */ /* 0x000fc8000fffe0ff */
[----:B------:R-:W-:-:S06]  /*0440*/  USEL UR5, UR8, UR5, !UP1 ;  /* 0x0000000508057287 */ /* 0x000fcc000c800000 */
[----:B------:R-:W-:-:S05]  /*0450*/  IMAD.U32 R2, RZ, RZ, UR5 ;  /* 0x00000005ff027e24 */ /* 0x000fca000f8e00ff */
[----:B------:R-:W-:-:S05]  /*0460*/  IABS R2, R2 ;  /* 0x0000000200027213 */ /* 0x000fca0000000000 */
[----:B------:R-:W-:-:S04]  /*0470*/  IMAD.HI.U32 R4, R4, R2, RZ ;  /* 0x0000000204047227 */ /* 0x000fc800078e00ff */
[----:B------:R-:W-:-:S04]  /*0480*/  IMAD.MOV R5, RZ, RZ, -R4 ;  /* 0x000000ffff057224 */ /* 0x000fc800078e0a04 */
[----:B------:R-:W-:Y:S02]  /*0490*/  IMAD R2, R7, R5, R2 ;  /* 0x0000000507027224 */ /* 0x000fe400078e0202 */
[----:B------:R-:W-:-:S03]  /*04a0*/  IMAD.U32 R5, RZ, RZ, UR9 ;  /* 0x00000009ff057e24 */ /* 0x000fc6000f8e00ff */
[----:B------:R-:W-:-:S13]  /*04b0*/  ISETP.GT.U32.AND P2, PT, R7, R2, PT ;  /* 0x000000020700720c */ /* 0x000fda0003f44070 */
[----:B------:R-:W-:Y:S02]  /*04c0*/  @!P2 IMAD.IADD R2, R2, 0x1, -R7 ;  /* 0x000000010202a824 */ /* 0x000fe400078e0a07 */
[----:B------:R-:W-:-:S03]  /*04d0*/  @!P2 VIADD R4, R4, 0x1 ;  /* 0x000000010404a836 */ /* 0x000fc60000000000 */
[----:B------:R-:W-:Y:S02]  /*04e0*/  ISETP.GE.U32.AND P0, PT, R2, R7, PT ;  /* 0x000000070200720c */ /* 0x000fe40003f06070 */
[----:B------:R-:W-:-:S04]  /*04f0*/  LOP3.LUT R2, R5, UR5, RZ, 0x3c, !PT ;  /* 0x0000000505027c12 */ /* 0x000fc8000f8e3cff */
[----:B------:R-:W-:Y:S02]  /*0500*/  ISETP.GE.AND P3, PT, R2, RZ, PT ;  /* 0x000000ff0200720c */ /* 0x000fe40003f66270 */
[----:B------:R-:W-:-:S05]  /*0510*/  @!P1 LOP3.LUT R2, RZ, UR9, RZ, 0x33, !PT ;  /* 0x00000009ff029c12 */ /* 0x000fca000f8e33ff */
[----:B------:R-:W-:-:S06]  /*0520*/  @P0 VIADD R4, R4, 0x1 ;  /* 0x0000000104040836 */ /* 0x000fcc0000000000 */
[----:B------:R-:W-:-:S05]  /*0530*/  @!P3 IMAD.MOV R4, RZ, RZ, -R4 ;  /* 0x000000ffff04b224 */ /* 0x000fca00078e0a04 */
[----:B------:R-:W-:Y:S02]  /*0540*/  R2UR UR10, R4 ;  /* 0x00000000040a72ca */ /* 0x000fe400000e0000 */
[----:B------:R-:W-:-:S13]  /*0550*/  @!P1 R2UR UR10, R2 ;  /* 0x00000000020a92ca */ /* 0x000fda00000e0000 */
[----:B------:R-:W-:-:S04]  /*0560*/  UIADD3 UR4, UPT, UPT, -UR10, URZ, URZ ;  /* 0x000000ff0a047290 */ /* 0x000fc8000fffe1ff */
[----:B------:R-:W-:-:S04]  /*0570*/  UIMAD UR4, UR9, UR4, UR5 ;  /* 0x00000004090472a4 */ /* 0x000fc8000f8e0205 */
[----:B------:R-:W-:-:S12]  /*0580*/  UIADD3 UR15, UPT, UPT, UR4, 0x1, URZ ;  /* 0x00000001040f7890 */ /* 0x000fd8000fffe0ff */
.L_x_1:
[----:B------:R-:W0:Y:S01]  /*0590*/  LDCU UR5, c[0x0][0x3b0] ;  /* 0x00007600ff0577ac */ /* 0x000e220008000800 */
[----:B------:R-:W-:-:S04]  /*05a0*/  UIADD3 UR6, UPT, UPT, -UR6, UR7, URZ ;  /* 0x0000000706067290 */ /* 0x000fc8000fffe1ff */
[----:B------:R-:W-:-:S04]  /*05b0*/  USEL UR6, UR6, UR7, UP2 ;  /* 0x0000000706067287 */ /* 0x000fc80009000000 */
[----:B------:R-:W-:Y:S02]  /*05c0*/  USEL UR6, UR8, UR6, !UP1 ;  /* 0x0000000608067287 */ /* 0x000fe4000c800000 */
[----:B0-----:R-:W-:-:S06]  /*05d0*/  UISETP.GE.AND UP3, UPT, UR10, UR5, UPT ;  /* 0x000000050a00728c */ /* 0x001fcc000bf66270 */
[----:B------:R-:W-:-:S13]  /*05e0*/  PLOP3.LUT P0, PT, PT, PT, UP3, 0x80, 0x8 ;  /* 0x000000000008781c */ /* 0x000fda0003f0f038 */
[----:B------:R-:W-:Y:S05]  /*05f0*/  @P0 EXIT ;  /* 0x000000000000094d */ /* 0x000fea0003800000 */
[----:B------:R-:W-:Y:S02]  /*0600*/  SHF.R.U32.HI R16, RZ, 0x5, R0 ;  /* 0x00000005ff107819 */ /* 0x000fe40000011600 */
[----:B------:R-:W-:-:S05]  /*0610*/  MOV R17, UR6 ;  /* 0x0000000600117c02 */ /* 0x000fca0008000f00 */
[----:B------:R-:W-:-:S05]  /*0620*/  IMAD R16, R17, 0x8, R16 ;  /* 0x0000000811107824 */ /* 0x000fca00078e0210 */
[----:B------:R-:W-:-:S13]  /*0630*/  ISETP.GE.AND P0, PT, R16, UR14, PT ;  /* 0x0000000e10007c0c */ /* 0x000fda000bf06270 */
[----:B------:R-:W-:Y:S05]  /*0640*/  @P0 EXIT ;  /* 0x000000000000094d */ /* 0x000fea0003800000 */
[----:B------:R-:W0:Y:S01]  /*0650*/  @!UP0 LDCU UR17, c[0x0][0x3c0] ;  /* 0x00007800ff1187ac */ /* 0x000e220008000800 */
[----:B------:R-:W1:Y:S01]  /*0660*/  LDCU.64 UR12, c[0x0][0x358] ;  /* 0x00006b00ff0c77ac */ /* 0x000e620008000a00 */
[----:B------:R-:W2:Y:S01]  /*0670*/  LDCU.64 UR18, c[0x0][0x380] ;  /* 0x00007000ff1277ac */ /* 0x000ea20008000a00 */
[----:B------:R-:W3:Y:S01]  /*0680*/  LDCU.64 UR20, c[0x0][0x380] ;  /* 0x00007000ff1477ac */ /* 0x000ee20008000a00 */
[----:B0-----:R-:W-:-:S07]  /*0690*/  @!UP0 UIMAD.WIDE UR6, UR10, UR17, URZ ;  /* 0x000000110a0682a5 */ /* 0x001fce000f8e02ff */
[----:B------:R-:W-:Y:S01]  /*06a0*/  @!UP0 UMOV UR8, UR6 ;  /* 0x0000000600088c82 */ /* 0x000fe20008000000 */
[----:B-123--:R-:W-:Y:S05]  /*06b0*/  BRA.U !UP0, `(.L_x_2) ;  /* 0x0000000108247547 */ /* 0x00efea000b800000 */
[----:B------:R-:W0:Y:S01]  /*06c0*/  LDCU UR6, c[0x0][0x3b4] ;  /* 0x00007680ff0677ac */ /* 0x000e220008000800 */
[----:B------:R-:W1:Y:S01]  /*06d0*/  LDCU UR17, c[0x0][0x3c0] ;  /* 0x00007800ff1177ac */ /* 0x000e620008000800 */
[----:B------:R-:W-:Y:S02]  /*06e0*/  UMOV UR5, URZ ;  /* 0x000000ff00057c82 */ /* 0x000fe40008000000 */
[----:B0-----:R-:W-:Y:S02]  /*06f0*/  UIMAD.WIDE UR6, UR10, UR6, UR4 ;  /* 0x000000060a0672a5 */ /* 0x001fe4000f8e0204 */
[----:B-1----:R-:W-:Y:S02]  /*0700*/  USHF.R.S32.HI UR5, URZ, 0x1f, UR17 ;  /* 0x0000001fff057899 */ /* 0x002fe40008011411 */
[----:B------:R-:W-:Y:S02]  /*0710*/  UIMAD UR7, UR7, UR17, URZ ;  /* 0x00000011070772a4 */ /* 0x000fe4000f8e02ff */
[----:B------:R-:W-:-:S02]  /*0720*/  UIMAD.WIDE.U32 UR8, UR6, UR17, URZ ;  /* 0x00000011060872a5 */ /* 0x000fc4000f8e00ff */
[----:B------:R-:W-:-:S04]  /*0730*/  UIMAD UR7, UR6, UR5, UR7 ;  /* 0x00000005060772a4 */ /* 0x000fc8000f8e0207 */
[----:B------:R-:W-:-:S12]  /*0740*/  UIADD3 UR7, UPT, UPT, UR9, UR7, URZ ;  /* 0x0000000709077290 */ /* 0x000fd8000fffe0ff */
.L_x_2:
[----:B------:R-:W-:Y:S01]  /*0750*/  ISETP.GE.AND P0, PT, R0, UR17, PT ;  /* 0x0000001100007c0c */ /* 0x000fe2000bf06270 */
[----:B------:R-:W-:-:S12]  /*0760*/  BSSY.RECONVERGENT B0, `(.L_x_3) ;  /* 0x000005c000007945 */ /* 0x000fd80003800200 */
[----:B------:R-:W-:Y:S05]  /*0770*/  @P0 BRA `(.L_x_4) ;  /* 0x0000000400680947 */ /* 0x000fea0003800000 */
[----:B----4-:R-:W0:Y:S01]  /*0780*/  I2F.U32.RP R8, R3 ;  /* 0x0000000300087306 */ /* 0x010e220000209000 */
[----:B------:R-:W-:Y:S01]  /*0790*/  IMAD.IADD R2, R0, 0x1, R3 ;  /* 0x0000000100027824 */ /* 0x000fe200078e0203 */
[----:B------:R-:W-:Y:S01]  /*07a0*/  ISETP.NE.U32.AND P2, PT, R3, RZ, PT ;  /* 0x000000ff0300720c */ /* 0x000fe20003f45070 */
[----:B------:R-:W-:Y:S03]  /*07b0*/  BSSY.RECONVERGENT B1, `(.L_x_5) ;  /* 0x000002c000017945 */ /* 0x000fe60003800200 */
[C---:B------:R-:W-:Y:S02]  /*07c0*/  ISETP.GE.U32.AND P0, PT, R2.reuse, UR17, PT ;  /* 0x0000001102007c0c */ /* 0x040fe4000bf06070 */
[----:B------:R-:W-:Y:S01]  /*07d0*/  VIMNMX.U32 R7, PT, PT, R2, UR17, !PT ;  /* 0x0000001102077c48 */ /* 0x000fe2000ffe0000 */
[----:B0-----:R-:W0:Y:S02]  /*07e0*/  MUFU.RCP R8, R8 ;  /* 0x0000000800087308 */ /* 0x001e240000001000 */
[----:B0-----:R-:W-:-:S06]  /*07f0*/  VIADD R4, R8, 0xffffffe ;  /* 0x0ffffffe08047836 */ /* 0x001fcc0000000000 */
[----:B------:R0:W1:Y:S02]  /*0800*/  F2I.FTZ.U32.TRUNC.NTZ R5, R4 ;  /* 0x0000000400057305 */ /* 0x000064000021f000 */
[----:B0-----:R-:W-:Y:S02]  /*0810*/  IMAD.MOV.U32 R4, RZ, RZ, RZ ;  /* 0x000000ffff047224 */ /* 0x001fe400078e00ff */
[----:B-1----:R-:W-:-:S04]  /*0820*/  IMAD.MOV R6, RZ, RZ, -R5 ;  /* 0x000000ffff067224 */ /* 0x002fc800078e0a05 */
[----:B------:R-:W-:Y:S01]  /*0830*/  IMAD R9, R6, R3, RZ ;  /* 0x0000000306097224 */ /* 0x000fe200078e02ff */
[----:B------:R-:W-:-:S03]  /*0840*/  SEL R6, RZ, 0x1, P0 ;  /* 0x00000001ff067807 */ /* 0x000fc60000000000 */
[----:B------:R-:W-:Y:S01]  /*0850*/  IMAD.HI.U32 R5, R5, R9, R4 ;  /* 0x0000000905057227 */ /* 0x000fe200078e0004 */
[----:B------:R-:W-:-:S05]  /*0860*/  IADD3 R2, PT, PT, R7, -R2, -R6 ;  /* 0x8000000207027210 */ /* 0x000fca0007ffe806 */
[----:B------:R-:W-:-:S05]  /*0870*/  IMAD.HI.U32 R5, R5, R2, RZ ;  /* 0x0000000205057227 */ /* 0x000fca00078e00ff */
[----:B------:R-:W-:-:S05]  /*0880*/  IADD3 R4, PT, PT, -R5, RZ, RZ ;  /* 0x000000ff05047210 */ /* 0x000fca0007ffe1ff */
[----:B------:R-:W-:-:S05]  /*0890*/  IMAD R2, R3, R4, R2 ;  /* 0x0000000403027224 */ /* 0x000fca00078e0202 */
[----:B------:R-:W-:-:S13]  /*08a0*/  ISETP.GE.U32.AND P0, PT, R2, R3, PT ;  /* 0x000000030200720c */ /* 0x000fda0003f06070 */
[----:B------:R-:W-:Y:S02]  /*08b0*/  @P0 IMAD.IADD R2, R2, 0x1, -R3 ;  /* 0x0000000102020824 */ /* 0x000fe400078e0a03 */
[----:B------:R-:W-:-:S03]  /*08c0*/  @P0 VIADD R5, R5, 0x1 ;  /* 0x0000000105050836 */ /* 0x000fc60000000000 */
[----:B------:R-:W-:-:S13]  /*08d0*/  ISETP.GE.U32.AND P1, PT, R2, R3, PT ;  /* 0x000000030200720c */ /* 0x000fda0003f26070 */
[----:B------:R-:W-:Y:S01]  /*08e0*/  @P1 VIADD R5, R5, 0x1 ;  /* 0x0000000105051836 */ /* 0x000fe20000000000 */
[----:B------:R-:W-:-:S05]  /*08f0*/  @!P2 LOP3.LUT R5, RZ, R3, RZ, 0x33, !PT ;  /* 0x00000003ff05a212 */ /* 0x000fca00078e33ff */
[----:B------:R-:W-:-:S05]  /*0900*/  IMAD.IADD R2, R6, 0x1, R5 ;  /* 0x0000000106027824 */ /* 0x000fca00078e0205 */
[C---:B------:R-:W-:Y:S02]  /*0910*/  LOP3.LUT R4, R2.reuse, 0x3, RZ, 0xc0, !PT ;  /* 0x0000000302047812 */ /* 0x040fe400078ec0ff */
[----:B------:R-:W-:Y:S02]  /*0920*/  ISETP.GE.U32.AND P0, PT, R2, 0x3, PT ;  /* 0x000000030200780c */ /* 0x000fe40003f06070 */
[----:B------:R-:W-:-:S13]  /*0930*/  ISETP.NE.AND P1, PT, R4, 0x3, PT ;  /* 0x000000030400780c */ /* 0x000fda0003f25270 */
[----:B------:R-:W-:Y:S05]  /*0940*/  @!P1 BRA `(.L_x_6) ;  /* 0x0000000000489947 */ /* 0x000fea0003800000 */
[----:B------:R-:W0:Y:S01]  /*0950*/  S2R R7, SR_CgaCtaId ;  /* 0x0000000000077919 */ /* 0x000e220000008800 */
[----:B------:R-:W-:Y:S01]  /*0960*/  VIADD R2, R2, 0x1 ;  /* 0x0000000102027836 */ /* 0x000fe20000000000 */
[----:B------:R-:W-:Y:S01]  /*0970*/  MOV R4, 0x400 ;  /* 0x0000040000047802 */ /* 0x000fe20000000f00 */
[----:B------:R-:W-:-:S03]  /*0980*/  HFMA2 R6, -RZ, RZ, 0, 0 ;  /* 0x00000000ff067431 */ /* 0x000fc600000001ff */
[----:B------:R-:W-:Y:S02]  /*0990*/  LOP3.LUT R11, R2, 0x3, RZ, 0xc0, !PT ;  /* 0x00000003020b7812 */ /* 0x000fe400078ec0ff */
[----:B0-----:R-:W-:-:S07]  /*09a0*/  LEA R7, R7, R4, 0x18 ;  /* 0x0000000407077211 */ /* 0x001fce00078ec0ff */
.L_x_7:
[----:B0-----:R-:W-:-:S05]  /*09b0*/  IADD3 R2, P1, PT, R0, UR8, RZ ;  /* 0x0000000800027c10 */ /* 0x001fca000ff3e0ff */
[----:B------:R-:W-:Y:S01]  /*09c0*/  IMAD.X R5, RZ, RZ, UR7, P1 ;  /* 0x00000007ff057e24 */ /* 0x000fe200088e06ff */
[----:B------:R-:W-:-:S04]  /*09d0*/  LEA R4, P1, R2, UR18, 0x1 ;  /* 0x0000001202047c11 */ /* 0x000fc8000f8208ff */
[----:B------:R-:W-:-:S05]  /*09e0*/  LEA.HI.X R5, R2, UR19, R5, 0x1, P1 ;  /* 0x0000001302057c11 */ /* 0x000fca00088f0c05 */
[----:B------:R-:W2:Y:S01]  /*09f0*/  LDG.E.U16.CONSTANT R4, desc[UR12][R4.64] ;  /* 0x0000000c04047981 */ /* 0x000ea2000c1e9500 */
[----:B------:R-:W-:Y:S02]  /*0a00*/  IMAD R9, R0, 0x4, R7 ;  /* 0x0000000400097824 */ /* 0x000fe400078e0207 */
[----:B------:R-:W-:Y:S02]  /*0a10*/  VIADD R6, R6, 0x1 ;  /* 0x0000000106067836 */ /* 0x000fe40000000000 */
[----:B------:R-:W-:-:S03]  /*0a20*/  IMAD.IADD R0, R3, 0x1, R0 ;  /* 0x0000000103007824 */ /* 0x000fc600078e0200 */
[----:B------:R-:W-:Y:S01]  /*0a30*/  ISETP.NE.AND P1, PT, R6, R11, PT ;  /* 0x0000000b0600720c */ /* 0x000fe20003f25270 */
[----:B--2---:R-:W-:-:S05]  /*0a40*/  IMAD.U32 R2, R4, 0x10000, RZ ;  /* 0x0001000004027824 */ /* 0x004fca00078e00ff */
[----:B------:R0:W-:Y:S07]  /*0a50*/  STS [R9], R2 ;  /* 0x0000000209007388 */ /* 0x0001ee0000000800 */
[----:B------:R-:W-:Y:S05]  /*0a60*/  @P1 BRA `(.L_x_7) ;  /* 0xfffffffc00d01947 */ /* 0x000fea000383ffff */
.L_x_6:
[----:B------:R-:W-:Y:S05]  /*0a70*/  BSYNC.RECONVERGENT B1 ;  /* 0x0000000000017941 */ /* 0x000fea0003800200 */
.L_x_5:
[----:B------:R-:W-:Y:S05]  /*0a80*/  @!P0 BRA `(.L_x_4) ;  /* 0x0000000000a48947 */ /* 0x000fea0003800000 */
[----:B0-----:R-:W0:Y:S01]  /*0a90*/  S2R R2, SR_CgaCtaId ;  /* 0x0000000000027919 */ /* 0x001e220000008800 */
[----:B------:R-:W-:-:S04]  /*0aa0*/  MOV R11, 0x400 ;  /* 0x00000400000b7802 */ /* 0x000fc80000000f00 */
[----:B0-----:R-:W-:-:S07]  /*0ab0*/  LEA R11, R2, R11, 0x18 ;  /* 0x0000000b020b7211 */ /* 0x001fce00078ec0ff */
.L_x_8:
[----:B------:R-:W-:Y:S02]  /*0ac0*/  IADD3 R2, P0, PT, R0, UR8, RZ ;  /* 0x0000000800027c10 */ /* 0x000fe4000ff1e0ff */
[----:B-1----:R-:W-:Y:S02]  /*0ad0*/  IADD3 R10, PT, PT, R3, R0, RZ ;  /* 0x00000000030a7210 */ /* 0x002fe40007ffe0ff */
[----:B------:R-:W-:Y:S01]  /*0ae0*/  LEA R6, P1, R2, UR20, 0x1 ;  /* 0x0000001402067c11 */ /* 0x000fe2000f8208ff */
[----:B------:R-:W-:Y:S02]  /*0af0*/  IMAD.X R5, RZ, RZ, UR7, P0 ;  /* 0x00000007ff057e24 */ /* 0x000fe400080e06ff */
[C---:B------:R-:W-:Y:S01]  /*0b00*/  IMAD.IADD R4, R10.reuse, 0x1, R3 ;  /* 0x000000010a047824 */ /* 0x040fe200078e0203 */
[----:B------:R-:W-:Y:S02]  /*0b10*/  IADD3 R10, P0, PT, R10, UR8, RZ ;  /* 0x000000080a0a7c10 */ /* 0x000fe4000ff1e0ff */
[----:B------:R-:W-:Y:S01]  /*0b20*/  LEA.HI.X R7, R2, UR21, R5, 0x1, P1 ;  /* 0x0000001502077c11 */ /* 0x000fe200088f0c05 */
[C---:B------:R-:W-:Y:S01]  /*0b30*/  IMAD.IADD R2, R4.reuse, 0x1, R3 ;  /* 0x0000000104027824 */ /* 0x040fe200078e0203 */
[----:B------:R-:W-:Y:S01]  /*0b40*/  IADD3 R9, P1, PT, R4, UR8, RZ ;  /* 0x0000000804097c10 */ /* 0x000fe2000ff3e0ff */
[----:B------:R-:W-:Y:S01]  /*0b50*/  IMAD.X R13, RZ, RZ, UR7, P0 ;  /* 0x00000007ff0d7e24 */ /* 0x000fe200080e06ff */
[----:B------:R-:W-:Y:S01]  /*0b60*/  LEA R12, P0, R10, UR20, 0x1 ;  /* 0x000000140a0c7c11 */ /* 0x000fe2000f8008ff */
[----:B------:R-:W2:Y:S01]  /*0b70*/  LDG.E.U16.CONSTANT R6, desc[UR12][R6.64] ;  /* 0x0000000c06067981 */ /* 0x000ea2000c1e9500 */
[----:B------:R-:W-:Y:S01]  /*0b80*/  IADD3 R5, P2, PT, R2, UR8, RZ ;  /* 0x0000000802057c10 */ /* 0x000fe2000ff5e0ff */
[----:B------:R-:W-:Y:S01]  /*0b90*/  IMAD.X R14, RZ, RZ, UR7, P1 ;  /* 0x00000007ff0e7e24 */ /* 0x000fe200088e06ff */
[----:B------:R-:W-:-:S02]  /*0ba0*/  LEA R8, P1, R9, UR20, 0x1 ;  /* 0x0000001409087c11 */ /* 0x000fc4000f8208ff */
[----:B------:R-:W-:Y:S02]  /*0bb0*/  LEA.HI.X R13, R10, UR21, R13, 0x1, P0 ;  /* 0x000000150a0d7c11 */ /* 0x000fe400080f0c0d */
[----:B------:R-:W-:Y:S02]  /*0bc0*/  IADD3.X R10, PT, PT, RZ, UR7, RZ, P2, !PT ;  /* 0x00000007ff0a7c10 */ /* 0x000fe400097fe4ff */
[----:B------:R-:W-:Y:S01]  /*0bd0*/  LEA R4, P0, R5, UR20, 0x1 ;  /* 0x0000001405047c11 */ /* 0x000fe2000f8008ff */
[----:B------:R-:W3:Y:S01]  /*0be0*/  LDG.E.U16.CONSTANT R12, desc[UR12][R12.64] ;  /* 0x0000000c0c0c7981 */ /* 0x000ee2000c1e9500 */
[----:B------:R-:W-:Y:S02]  /*0bf0*/  LEA.HI.X R9, R9, UR21, R14, 0x1, P1 ;  /* 0x0000001509097c11 */ /* 0x000fe400088f0c0e */
[----:B------:R-:W-:-:S03]  /*0c00*/  LEA.HI.X R5, R5, UR21, R10, 0x1, P0 ;  /* 0x0000001505057c11 */ /* 0x000fc600080f0c0a */
[----:B------:R-:W4:Y:S04]  /*0c10*/  LDG.E.U16.CONSTANT R8, desc[UR12][R8.64] ;  /* 0x0000000c08087981 */ /* 0x000f28000c1e9500 */
[----:B------:R-:W5:Y:S01]  /*0c20*/  LDG.E.U16.CONSTANT R4, desc[UR12][R4.64] ;  /* 0x0000000c04047981 */ /* 0x000f62000c1e9500 */
[----:B------:R-:W-:-:S04]  /*0c30*/  IMAD R20, R0, 0x4, R11 ;  /* 0x0000000400147824 */ /* 0x000fc800078e020b */
[----:B------:R-:W-:-:S04]  /*0c40*/  IMAD R14, R3, 0x4, R20 ;  /* 0x00000004030e7824 */ /* 0x000fc800078e0214 */
[----:B------:R-:W-:-:S04]  /*0c50*/  IMAD R15, R3, 0x4, R14 ;  /* 0x00000004030f7824 */ /* 0x000fc800078e020e */
[----:B------:R-:W-:Y:S02]  /*0c60*/  IMAD R18, R3, 0x4, R15 ;  /* 0x0000000403127824 */ /* 0x000fe400078e020f */
[----:B------:R-:W-:-:S05]  /*0c70*/  IMAD.IADD R0, R2, 0x1, R3 ;  /* 0x0000000102007824 */ /* 0x000fca00078e0203 */
[----:B------:R-:W-:Y:S01]  /*0c80*/  ISETP.GE.AND P0, PT, R0, UR17, PT ;  /* 0x0000001100007c0c */ /* 0x000fe2000bf06270 */
[----:B--2---:R-:W-:-:S05]  /*0c90*/  IMAD.U32 R19, R6, 0x10000, RZ ;  /* 0x0001000006137824 */ /* 0x004fca00078e00ff */
[----:B------:R1:W-:Y:S01]  /*0ca0*/  STS [R20], R19 ;  /* 0x0000001314007388 */ /* 0x0003e20000000800 */
[----:B---3--:R-:W-:Y:S01]  /*0cb0*/  SHF.L.U32 R10, R12, 0x10, RZ ;  /* 0x000000100c0a7819 */ /* 0x008fe200000006ff */
[----:B----4-:R-:W-:-:S04]  /*0cc0*/  IMAD.U32 R6, R8, 0x10000, RZ ;  /* 0x0001000008067824 */ /* 0x010fc800078e00ff */
[----:B------:R1:W-:Y:S01]  /*0cd0*/  STS [R14], R10 ;  /* 0x0000000a0e007388 */ /* 0x0003e20000000800 */
[----:B-----5:R-:W-:-:S03]  /*0ce0*/  IMAD.U32 R7, R4, 0x10000, RZ ;  /* 0x0001000004077824 */ /* 0x020fc600078e00ff */
[----:B------:R1:W-:Y:S04]  /*0cf0*/  STS [R15], R6 ;  /* 0x000000060f007388 */ /* 0x0003e80000000800 */
[----:B------:R1:W-:Y:S01]  /*0d00*/  STS [R18], R7 ;  /* 0x0000000712007388 */ /* 0x0003e20000000800 */
[----:B------:R-:W-:Y:S05]  /*0d10*/  @!P0 BRA `(.L_x_8) ;  /* 0xfffffffc00688947 */ /* 0x000fea000383ffff */
.L_x_4:
[----:B------:R-:W-:Y:S05]  /*0d20*/  BSYNC.RECONVERGENT B0 ;  /* 0x0000000000007941 */ /* 0x000fea0003800200 */
.L_x_3:
[----:B------:R-:W-:Y:S01]  /*0d30*/  BAR.SYNC.DEFER_BLOCKING 0x0 ;  /* 0x0000000000007b1d */ /* 0x000fe20000010000 */
[----:B------:R-:W-:-:S06]  /*0d40*/  UISETP.GE.AND UP0, UPT, UR4, UR15, UPT ;  /* 0x0000000f0400728c */ /* 0x000fcc000bf06270 */
[----:B------:R-:W-:-:S13]  /*0d50*/  PLOP3.LUT P0, PT, PT, PT, UP0, 0x80, 0x8 ;  /* 0x000000000008781c */ /* 0x000fda0003f0f008 */
[----:B------:R-:W-:Y:S05]  /*0d60*/  @P0 EXIT ;  /* 0x000000000000094d */ /* 0x000fea0003800000 */
[----:B------:R-:W2:Y:S01]  /*0d70*/  S2UR UR11, SR_CgaCtaId ;  /* 0x00000000000b79c3 */ /* 0x000ea20000008800 */
[----:B------:R-:W3:Y:S01]  /*0d80*/  LDCU.U8 UR5, c[0x0][0x3c4] ;  /* 0x00007880ff0577ac */ /* 0x000ee20008000000 */
[----:B------:R-:W-:Y:S01]  /*0d90*/  SHF.R.S32.HI R17, RZ, 0x1f, R16 ;  /* 0x0000001fff117819 */ /* 0x000fe20000011410 */
[----:B------:R-:W-:Y:S01]  /*0da0*/  IMAD.SHL.U32 R0, R24, 0x8, RZ ;  /* 0x0000000818007824 */ /* 0x000fe200078e00ff */
[----:B------:R-:W-:Y:S01]  /*0db0*/  UMOV UR9, 0x400 ;  /* 0x0000040000097882 */ /* 0x000fe20000000000 */
[----:B------:R-:W-:-:S03]  /*0dc0*/  UIADD3 UR6, UPT, UPT, UR17, 0x1f, URZ ;  /* 0x0000001f11067890 */ /* 0x000fc6000fffe0ff */
[----:B0---4-:R-:W0:Y:S01]  /*0dd0*/  LDC.64 R2, c[0x0][0x398] ;  /* 0x0000e600ff027b82 */ /* 0x011e220000000a00 */
[----:B------:R-:W-:Y:S02]  /*0de0*/  USHF.R.S32.HI UR16, URZ, 0x1f, UR14 ;  /* 0x0000001fff107899 */ /* 0x000fe4000801140e */
[----:B------:R-:W-:-:S04]  /*0df0*/  USHF.R.S32.HI UR7, URZ, 0x1f, UR6 ;  /* 0x0000001fff077899 */ /* 0x000fc80008011406 */
[----:B------:R-:W-:Y:S02]  /*0e00*/  ULEA.HI UR7, UR7, UR6, URZ, 0x5 ;  /* 0x0000000607077291 */ /* 0x000fe4000f8f28ff */
[----:B---3--:R-:W-:Y:S02]  /*0e10*/  UPRMT UR8, UR5, 0x8880, URZ ;  /* 0x0000888005087896 */ /* 0x008fe400080000ff */
[----:B------:R-:W-:Y:S02]  /*0e20*/  ULEA.HI UR5, UR17, UR17, URZ, 0x1 ;  /* 0x0000001111057291 */ /* 0x000fe4000f8f08ff */
[----:B--2---:R-:W-:Y:S02]  /*0e30*/  ULEA UR11, UR11, UR9, 0x18 ;  /* 0x000000090b0b7291 */ /* 0x004fe4000f8ec0ff */
[----:B------:R-:W-:Y:S01]  /*0e40*/  ISETP.NE.AND P0, PT, RZ, UR8, PT ;  /* 0x00000008ff007c0c */ /* 0x000fe2000bf05270 */
[----:B------:R-:W-:Y:S02]  /*0e50*/  USHF.R.S32.HI UR8, URZ, 0x1, UR5 ;  /* 0x00000001ff087899 */ /* 0x000fe40008011405 */
[----:B------:R-:W-:Y:S01]  /*0e60*/  USHF.R.S32.HI UR9, URZ, 0x5, UR7 ;  /* 0x00000005ff097899 */ /* 0x000fe20008011407 */
[----:B-1----:R-:W-:-:S02]  /*0e70*/  LEA R18, R24, UR11, 0x5 ;  /* 0x0000000b18127c11 */ /* 0x002fc4000f8e28ff */
[----:B0-----:R-:W-:-:S03]  /*0e80*/  ISETP.NE.U32.AND P1, PT, R2, RZ, PT ;  /* 0x000000ff0200720c */ /* 0x001fc60003f25070 */
[----:B------:R-:W-:Y:S01]  /*0e90*/  VIADD R18, R18, 0x10 ;  /* 0x0000001012127836 */ /* 0x000fe20000000000 */
[----:B------:R-:W-:-:S13]  /*0ea0*/  ISETP.NE.AND.EX P0, PT, R3, RZ, P0, P1 ;  /* 0x000000ff0300720c */ /* 0x000fda0000705310 */
.L_x_14:
[----:B0-----:R-:W0:Y:S01]  /*0eb0*/  LDCU UR11, c[0x0][0x3b4] ;  /* 0x00007680ff0b77ac */ /* 0x001e220008000800 */
[----:B------:R-:W1:Y:S01]  /*0ec0*/  LDCU.64 UR6, c[0x0][0x3a0] ;  /* 0x00007400ff0677ac */ /* 0x000e620008000a00 */
[----:B0-----:R-:W-:-:S04]  /*0ed0*/  UIMAD UR5, UR10, UR11, UR4 ;  /* 0x0000000b0a0572a4 */ /* 0x001fc8000f8e0204 */
[----:B-1----:R-:W-:-:S06]  /*0ee0*/  UIMAD.WIDE UR6, UR5, 0x4, UR6 ;  /* 0x00000004050678a5 */ /* 0x002fcc000f8e0206 */
[----:B------:R-:W-:Y:S01]  /*0ef0*/  IMAD.U32 R3, RZ, RZ, UR7 ;  /* 0x00000007ff037e24 */ /* 0x000fe2000f8e00ff */
[----:B------:R-:W-:Y:S01]  /*0f00*/  MOV R2, UR6 ;  /* 0x0000000600027c02 */ /* 0x000fe20008000f00 */
[----:B------:R-:W0:Y:S04]  /*0f10*/  LDCU UR5, c[0x0][0x3b8] ;  /* 0x00007700ff0577ac */ /* 0x000e280008000800 */
[----:B------:R-:W0:Y:S02]  /*0f20*/  LDG.E.CONSTANT R3, desc[UR12][R2.64] ;  /* 0x0000000c02037981 */ /* 0x000e24000c1e9900 */
[----:B0-----:R-:W-:-:S13]  /*0f30*/  ISETP.GE.U32.AND P1, PT, R3, UR5, PT ;  /* 0x0000000503007c0c */ /* 0x001fda000bf26070 */
[----:B------:R-:W-:Y:S05]  /*0f40*/  @P1 BRA `(.L_x_9) ;  /* 0x0000000400dc1947 */ /* 0x000fea0003800000 */
[----:B------:R-:W0:Y:S01]  /*0f50*/  LDCU UR7, c[0x0][0x3c0] ;  /* 0x00007800ff0777ac */ /* 0x000e220008000800 */
[----:B------:R-:W-:Y:S01]  /*0f60*/  BSSY.RECONVERGENT B0, `(.L_x_10) ;  /* 0x0000052000007945 */ /* 0x000fe20003800200 */
[----:B------:R-:W-:Y:S01]  /*0f70*/  IMAD.MOV.U32 R11, RZ, RZ, RZ ;  /* 0x000000ffff0b7224 */ /* 0x000fe200078e00ff */
[----:B------:R-:W1:Y:S01]  /*0f80*/  LDCU UR14, c[0x0][0x3bc] ;  /* 0x00007780ff0e77ac */ /* 0x000e620008000800 */
[----:B------:R-:W2:Y:S01]  /*0f90*/  LDCU.64 UR18, c[0x0][0x390] ;  /* 0x00007200ff1277ac */ /* 0x000ea20008000a00 */
[----:B------:R-:W3:Y:S01]  /*0fa0*/  LDCU.64 UR20, c[0x0][0x388] ;  /* 0x00007100ff1477ac */ /* 0x000ee20008000a00 */
[----:B0-----:R-:W-:Y:S01]  /*0fb0*/  ISETP.GE.AND P1, PT, R0, UR7, PT ;  /* 0x0000000700007c0c */ /* 0x001fe2000bf26270 */
[----:B-1----:R-:W-:-:S04]  /*0fc0*/  IMAD.WIDE.U32 R14, R3, UR14, RZ ;  /* 0x0000000e030e7c25 */ /* 0x002fc8000f8e00ff */
[----:B------:R-:W-:-:S08]  /*0fd0*/  IMAD R21, R3, UR16, R15 ;  /* 0x0000001003157c24 */ /* 0x000fd0000f8e020f */
[----:B--23--:R-:W-:Y:S05]  /*0fe0*/  @P1 BRA `(.L_x_11) ;  /* 0x0000000400241947 */ /* 0x00cfea0003800000 */
[----:B------:R-:W-:Y:S01]  /*0ff0*/  IADD3 R2, P1, PT, R16, R14, RZ ;  /* 0x0000000e10027210 */ /* 0x000fe20007f3e0ff */
[----:B------:R-:W-:Y:S01]  /*1000*/  USHF.R.S32.HI UR5, URZ, 0x1f, UR9 ;  /* 0x0000001fff057899 */ /* 0x000fe20008011409 */
[----:B------:R-:W-:Y:S01]  /*1010*/  IMAD.MOV.U32 R11, RZ, RZ, RZ ;  /* 0x000000ffff0b7224 */ /* 0x000fe200078e00ff */
[----:B------:R-:W-:Y:S01]  /*1020*/  USHF.R.S32.HI UR6, URZ, 0x1f, UR8 ;  /* 0x0000001fff067899 */ /* 0x000fe20008011408 */
[----:B------:R-:W-:Y:S01]  /*1030*/  IMAD.MOV.U32 R20, RZ, RZ, R18 ;  /* 0x000000ffff147224 */ /* 0x000fe200078e0012 */
[----:B------:R-:W-:Y:S01]  /*1040*/  MOV R23, R0 ;  /* 0x0000000000177202 */ /* 0x000fe20000000f00 */
[----:B------:R-:W-:Y:S02]  /*1050*/  IMAD.X R3, R17, 0x1, R21, P1 ;  /* 0x0000000111037824 */ /* 0x000fe400008e0615 */
[----:B------:R-:W-:-:S04]  /*1060*/  IMAD.WIDE.U32 R12, R2, UR9, RZ ;  /* 0x00000009020c7c25 */ /* 0x000fc8000f8e00ff */
[C---:B------:R-:W-:Y:S02]  /*1070*/  IMAD R5, R3.reuse, UR9, RZ ;  /* 0x0000000903057c24 */ /* 0x040fe4000f8e02ff */
[----:B------:R-:W-:Y:S02]  /*1080*/  IMAD R3, R3, UR8, RZ ;  /* 0x0000000803037c24 */ /* 0x000fe4000f8e02ff */
[C---:B------:R-:W-:Y:S02]  /*1090*/  IMAD R5, R2.reuse, UR5, R5 ;  /* 0x0000000502057c24 */ /* 0x040fe4000f8e0205 */
[C---:B------:R-:W-:Y:S02]  /*10a0*/  IMAD R19, R2.reuse, UR6, R3 ;  /* 0x0000000602137c24 */ /* 0x040fe4000f8e0203 */
[----:B------:R-:W-:-:S04]  /*10b0*/  IMAD.WIDE.U32 R2, R2, UR8, RZ ;  /* 0x0000000802027c25 */ /* 0x000fc8000f8e00ff */
[----:B------:R-:W-:Y:S02]  /*10c0*/  IMAD.IADD R22, R13, 0x1, R5 ;  /* 0x000000010d167824 */ /* 0x000fe400078e0205 */
[----:B------:R-:W-:-:S07]  /*10d0*/  IMAD.IADD R19, R3, 0x1, R19 ;  /* 0x0000000103137824 */ /* 0x000fce00078e0213 */
.L_x_12:
[----:B------:R-:W-:Y:S01]  /*10e0*/  SHF.R.U32.HI R29, RZ, 0x1, R23 ;  /* 0x00000001ff1d7819 */ /* 0x000fe20000011617 */
[----:B------:R-:W0:Y:S03]  /*10f0*/  LDC.64 R4, c[0x3][0x40] ;  /* 0x00c01000ff047b82 */ /* 0x000e260000000a00 */
[----:B------:R-:W-:-:S04]  /*1100*/  IADD3 R28, P1, P2, R2, UR20, R29 ;  /* 0x00000014021c7c10 */ /* 0x000fc8000fa3e01d */
[----:B------:R-:W-:-:S05]  /*1110*/  IADD3.X R29, PT, PT, R19, UR21, RZ, P1, P2 ;  /* 0x00000015131d7c10 */ /* 0x000fca0008fe44ff */
[----:B------:R-:W2:Y:S01]  /*1120*/  LDG.E.CONSTANT R10, desc[UR12][R28.64] ;  /* 0x0000000c1c0a7981 */ /* 0x000ea2000c1e9900 */
[----:B------:R-:W-:-:S04]  /*1130*/  SHF.R.U32.HI R7, RZ, 0x5, R23 ;  /* 0x00000005ff077819 */ /* 0x000fc80000011617 */
[----:B------:R-:W-:-:S04]  /*1140*/  IADD3 R6, P1, P2, R12, UR18, R7 ;  /* 0x000000120c067c10 */ /* 0x000fc8000fa3e007 */
[----:B------:R-:W-:-:S05]  /*1150*/  IADD3.X R7, PT, PT, R22, UR19, RZ, P1, P2 ;  /* 0x0000001316077c10 */ /* 0x000fca0008fe44ff */
[----:B------:R-:W3:Y:S01]  /*1160*/  LDG.E.U8.CONSTANT R8, desc[UR12][R6.64] ;  /* 0x0000000c06087981 */ /* 0x000ee2000c1e9100 */
[----:B------:R-:W-:-:S05]  /*1170*/  VIADD R23, R23, 0x100 ;  /* 0x0000010017177836 */ /* 0x000fca0000000000 */
[----:B------:R-:W-:Y:S02]  /*1180*/  ISETP.GE.AND P1, PT, R23, UR7, PT ;  /* 0x0000000717007c0c */ /* 0x000fe4000bf26270 */
[----:B--2---:R-:W-:Y:S02]  /*1190*/  SHF.R.U32.HI R27, RZ, 0x10, R10 ;  /* 0x00000010ff1b7819 */ /* 0x004fe4000001160a */
[----:B------:R-:W-:Y:S02]  /*11a0*/  LOP3.LUT R26, R10, 0x7777, RZ, 0xc0, !PT ;  /* 0x000077770a1a7812 */ /* 0x000fe400078ec0ff */
[----:B------:R-:W-:Y:S02]  /*11b0*/  LOP3.LUT R27, R27, 0x7777, RZ, 0xc0, !PT ;  /* 0x000077771b1b7812 */ /* 0x000fe400078ec0ff */
[C-C-:B0-----:R-:W-:Y:S02]  /*11c0*/  PRMT R25, R4.reuse, R26, R5.reuse ;  /* 0x0000001a04197216 */ /* 0x141fe40000000005 */
[----:B------:R-:W-:-:S02]  /*11d0*/  PRMT R9, R4, R27, R5 ;  /* 0x0000001b04097216 */ /* 0x000fc40000000005 */
[----:B------:R-:W0:Y:S01]  /*11e0*/  LDC.64 R4, c[0x3][0x48] ;  /* 0x00c01200ff047b82 */ /* 0x000e220000000a00 */
[----:B------:R-:W-:Y:S01]  /*11f0*/  SHF.R.U32.HI R10, RZ, 0x1, R10 ;  /* 0x00000001ff0a7819 */ /* 0x000fe2000001160a */
[----:B---3--:R-:W-:-:S03]  /*1200*/  IMAD.SHL.U32 R8, R8, 0x800000, RZ ;  /* 0x0080000008087824 */ /* 0x008fc600078e00ff */
[----:B------:R-:W-:-:S04]  /*1210*/  LOP3.LUT R10, R10, 0x44444444, RZ, 0xc0, !PT ;  /* 0x444444440a0a7812 */ /* 0x000fc800078ec0ff */
[----:B------:R-:W-:Y:S02]  /*1220*/  LOP3.LUT R10, R10, 0x32103210, RZ, 0xfc, !PT ;  /* 0x321032100a0a7812 */ /* 0x000fe400078efcff */
[C-C-:B0-----:R-:W-:Y:S02]  /*1230*/  PRMT R26, R4.reuse, R26, R5.reuse ;  /* 0x0000001a041a7216 */ /* 0x141fe40000000005 */
[----:B------:R-:W-:Y:S01]  /*1240*/  PRMT R28, R4, R27, R5 ;  /* 0x0000001b041c7216 */ /* 0x000fe20000000005 */
[----:B------:R-:W-:Y:S01]  /*1250*/  FMUL R27, R8, 0.5 ;  /* 0x3f000000081b7820 */ /* 0x000fe20000400000 */
[----:B------:R-:W-:Y:S02]  /*1260*/  LOP3.LUT R4, R10, 0x7654, RZ, 0xc0, !PT ;  /* 0x000076540a047812 */ /* 0x000fe400078ec0ff */
[----:B------:R-:W-:Y:S02]  /*1270*/  SHF.R.U32.HI R10, RZ, 0x10, R10 ;  /* 0x00000010ff0a7819 */ /* 0x000fe4000001160a */
[----:B------:R-:W-:-:S02]  /*1280*/  PRMT R26, R25, R4, R26 ;  /* 0x00000004191a7216 */ /* 0x000fc4000000001a */
[----:B------:R-:W0:Y:S01]  /*1290*/  LDS.128 R4, [R20+-0x10] ;  /* 0xfffff00014047984 */ /* 0x000e220000000c00 */
[----:B------:R-:W-:-:S04]  /*12a0*/  PRMT R9, R9, R10, R28 ;  /* 0x0000000a09097216 */ /* 0x000fc8000000001c */
[C-C-:B------:R-:W-:Y:S02]  /*12b0*/  PRMT R25, R26.reuse, 0x6420, R9.reuse ;  /* 0x000064201a197816 */ /* 0x140fe40000000009 */
[----:B------:R-:W-:Y:S02]  /*12c0*/  PRMT R26, R26, 0x7531, R9 ;  /* 0x000075311a1a7816 */ /* 0x000fe40000000009 */
[----:B------:R-:W1:Y:S08]  /*12d0*/  I2F.S8 R10, R25 ;  /* 0x00000019000a7306 */ /* 0x000e700000001400 */
[----:B------:R-:W2:Y:S01]  /*12e0*/  I2F.S8 R8, R26 ;  /* 0x0000001a00087306 */ /* 0x000ea20000001400 */
[----:B-1----:R-:W-:-:S07]  /*12f0*/  FMUL R10, R27, R10 ;  /* 0x0000000a1b0a7220 */ /* 0x002fce0000400000 */
[----:B------:R-:W1:Y:S01]  /*1300*/  I2F.S8 R28, R25.B2 ;  /* 0x20000019001c7306 */ /* 0x000e620000001400 */
[C---:B--2---:R-:W-:Y:S01]  /*1310*/  FMUL R8, R27.reuse, R8 ;  /* 0x000000081b087220 */ /* 0x044fe20000400000 */
[----:B0-----:R-:W-:Y:S01]  /*1320*/  FFMA R4, R4, R10, R11 ;  /* 0x0000000a04047223 */ /* 0x001fe2000000000b */
[----:B-1----:R-:W-:-:S05]  /*1330*/  FMUL R28, R27, R28 ;  /* 0x0000001c1b1c7220 */ /* 0x002fca0000400000 */
[----:B------:R-:W0:Y:S01]  /*1340*/  I2F.S8 R10, R25.B1 ;  /* 0x10000019000a7306 */ /* 0x000e220000001400 */
[----:B------:R-:W-:-:S07]  /*1350*/  FFMA R5, R5, R8, R4 ;  /* 0x0000000805057223 */ /* 0x000fce0000000004 */
[----:B------:R-:W1:Y:S01]  /*1360*/  I2F.S8 R4, R26.B1 ;  /* 0x1000001a00047306 */ /* 0x000e620000001400 */
[----:B0-----:R-:W-:-:S04]  /*1370*/  FMUL R10, R27, R10 ;  /* 0x0000000a1b0a7220 */ /* 0x001fc80000400000 */
[----:B------:R-:W-:Y:S02]  /*1380*/  FFMA R6, R6, R10, R5 ;  /* 0x0000000a06067223 */ /* 0x000fe40000000005 */
[----:B------:R0:W2:Y:S01]  /*1390*/  LDS.128 R8, [R20] ;  /* 0x0000000014087984 */ /* 0x0000a20000000c00 */
[----:B------:R-:W3:Y:S01]  /*13a0*/  I2F.S8 R5, R26.B2 ;  /* 0x2000001a00057306 */ /* 0x000ee20000001400 */
[----:B-1----:R-:W-:-:S04]  /*13b0*/  FMUL R4, R27, R4 ;  /* 0x000000041b047220 */ /* 0x002fc80000400000 */
[----:B------:R-:W-:Y:S01]  /*13c0*/  FFMA R7, R7, R4, R6 ;  /* 0x0000000407077223 */ /* 0x000fe20000000006 */
[----:B0-----:R-:W-:Y:S02]  /*13d0*/  VIADD R20, R20, 0x400 ;  /* 0x0000040014147836 */ /* 0x001fe40000000000 */
[----:B------:R-:W0:Y:S01]  /*13e0*/  I2F.S8 R4, R25.B3 ;  /* 0x3000001900047306 */ /* 0x000e220000001400 */
[----:B---3--:R-:W-:-:S07]  /*13f0*/  FMUL R5, R27, R5 ;  /* 0x000000051b057220 */ /* 0x008fce0000400000 */
[----:B------:R-:W1:Y:S01]  /*1400*/  I2F.S8 R6, R26.B3 ;  /* 0x3000001a00067306 */ /* 0x000e620000001400 */
[C---:B0-----:R-:W-:Y:S01]  /*1410*/  FMUL R4, R27.reuse, R4 ;  /* 0x000000041b047220 */ /* 0x041fe20000400000 */
[----:B-1----:R-:W-:Y:S01]  /*1420*/  FMUL R6, R27, R6 ;  /* 0x000000061b067220 */ /* 0x002fe20000400000 */
[----:B--2---:R-:W-:-:S04]  /*1430*/  FFMA R8, R8, R28, R7 ;  /* 0x0000001c08087223 */ /* 0x004fc80000000007 */
[----:B------:R-:W-:-:S04]  /*1440*/  FFMA R5, R9, R5, R8 ;  /* 0x0000000509057223 */ /* 0x000fc80000000008 */
[----:B------:R-:W-:-:S04]  /*1450*/  FFMA R4, R10, R4, R5 ;  /* 0x000000040a047223 */ /* 0x000fc80000000005 */
[----:B------:R-:W-:Y:S01]  /*1460*/  FFMA R11, R11, R6, R4 ;  /* 0x000000060b0b7223 */ /* 0x000fe20000000004 */
[----:B------:R-:W-:Y:S06]  /*1470*/  @!P1 BRA `(.L_x_12) ;  /* 0xfffffffc00189947 */ /* 0x000fec000383ffff */
.L_x_11:
[----:B------:R-:W-:Y:S05]  /*1480*/  BSYNC.RECONVERGENT B0 ;  /* 0x0000000000007941 */ /* 0x000fea0003800200 */
.L_x_10:
[----:B------:R-:W0:Y:S01]  /*1490*/  SHFL.DOWN PT, R2, R11, 0x10, 0x1f ;  /* 0x0a001f000b027f89 */ /* 0x000e2200000e0000 */
[----:B------:R-:W-:Y:S01]  /*14a0*/  ISETP.NE.AND P1, PT, R24, RZ, PT ;  /* 0x000000ff1800720c */ /* 0x000fe20003f25270 */
[----:B------:R-:W-:Y:S01]  /*14b0*/  BSSY.RECONVERGENT B0, `(.L_x_9) ;  /* 0x0000020000007945 */ /* 0x000fe20003800200 */
[----:B0-----:R-:W-:-:S05]  /*14c0*/  FADD R2, R2, R11 ;  /* 0x0000000b02027221 */ /* 0x001fca0000000000 */
[----:B------:R-:W0:Y:S02]  /*14d0*/  SHFL.DOWN PT, R3, R2, 0x8, 0x1f ;  /* 0x09001f0002037f89 */ /* 0x000e2400000e0000 */
[----:B0-----:R-:W-:-:S05]  /*14e0*/  FADD R3, R2, R3 ;  /* 0x0000000302037221 */ /* 0x001fca0000000000 */
[----:B------:R-:W0:Y:S02]  /*14f0*/  SHFL.DOWN PT, R4, R3, 0x4, 0x1f ;  /* 0x08801f0003047f89 */ /* 0x000e2400000e0000 */
[----:B0-----:R-:W-:-:S05]  /*1500*/  FADD R4, R3, R4 ;  /* 0x0000000403047221 */ /* 0x001fca0000000000 */
[----:B------:R-:W0:Y:S02]  /*1510*/  SHFL.DOWN PT, R5, R4, 0x2, 0x1f ;  /* 0x08401f0004057f89 */ /* 0x000e2400000e0000 */
[----:B0-----:R-:W-:-:S05]  /*1520*/  FADD R5, R4, R5 ;  /* 0x0000000504057221 */ /* 0x001fca0000000000 */
[----:B------:R-:W0:Y:S02]  /*1530*/  SHFL.DOWN PT, R6, R5, 0x1, 0x1f ;  /* 0x08201f0005067f89 */ /* 0x000e2400000e0000 */
[----:B0-----:R-:W-:Y:S01]  /*1540*/  FADD R6, R5, R6 ;  /* 0x0000000605067221 */ /* 0x001fe20000000000 */
[----:B------:R-:W-:Y:S06]  /*1550*/  @P1 BRA `(.L_x_13) ;  /* 0x0000000000541947 */ /* 0x000fec0003800000 */
[----:B------:R-:W0:Y:S01]  /*1560*/  @P0 LDC.64 R2, c[0x0][0x398] ;  /* 0x0000e600ff020b82 */ /* 0x000e220000000a00 */
[----:B------:R-:W-:Y:S01]  /*1570*/  @P0 IADD3 R14, P1, PT, R16, R14, RZ ;  /* 0x0000000e100e0210 */ /* 0x000fe20007f3e0ff */
[----:B------:R-:W1:Y:S03]  /*1580*/  LDCU.64 UR18, c[0x0][0x3a8] ;  /* 0x00007500ff1277ac */ /* 0x000e660008000a00 */
[----:B------:R-:W-:Y:S02]  /*1590*/  @P0 IADD3.X R21, PT, PT, R17, R21, RZ, P1, !PT ;  /* 0x0000001511150210 */ /* 0x000fe40000ffe4ff */
[----:B0-----:R-:W-:-:S04]  /*15a0*/  @P0 LEA R2, P1, R14, R2, 0x1 ;  /* 0x000000020e020211 */ /* 0x001fc800078208ff */
[----:B------:R-:W-:-:S05]  /*15b0*/  @P0 LEA.HI.X R3, R14, R3, R21, 0x1, P1 ;  /* 0x000000030e030211 */ /* 0x000fca00008f0c15 */
[----:B------:R0:W2:Y:S01]  /*15c0*/  @P0 LDG.E.U16.CONSTANT R2, desc[UR12][R2.64] ;  /* 0x0000000c02020981 */ /* 0x0000a2000c1e9500 */
[----:B------:R-:W-:Y:S02]  /*15d0*/  UMOV UR5, URZ ;  /* 0x000000ff00057c82 */ /* 0x000fe40008000000 */
[----:B------:R-:W-:-:S04]  /*15e0*/  UIMAD.WIDE UR6, UR10, UR11, UR4 ;  /* 0x0000000b0a0672a5 */ /* 0x000fc8000f8e0204 */
[----:B------:R-:W-:Y:S02]  /*15f0*/  UIMAD UR5, UR7, UR14, URZ ;  /* 0x0000000e070572a4 */ /* 0x000fe4000f8e02ff */
[----:B------:R-:W-:Y:S02]  /*1600*/  IMAD.U32 R4, RZ, RZ, UR6 ;  /* 0x00000006ff047e24 */ /* 0x000fe4000f8e00ff */
[----:B------:R-:W-:Y:S01]  /*1610*/  UIMAD UR5, UR6, UR16, UR5 ;  /* 0x00000010060572a4 */ /* 0x000fe2000f8e0205 */
[----:B------:R-:W-:Y:S02]  /*1620*/  IMAD.U32 R5, RZ, RZ, UR7 ;  /* 0x00000007ff057e24 */ /* 0x000fe4000f8e00ff */
[----:B------:R-:W-:-:S04]  /*1630*/  IMAD.WIDE.U32 R4, R4, UR14, R16 ;  /* 0x0000000e04047c25 */ /* 0x000fc8000f8e0010 */
[----:B0-----:R-:W-:Y:S02]  /*1640*/  VIADD R3, R5, UR5 ;  /* 0x0000000505037c36 */ /* 0x001fe40008000000 */
[----:B--2---:R-:W-:Y:S01]  /*1650*/  @P0 IMAD.U32 R7, R2, 0x10000, RZ ;  /* 0x0001000002070824 */ /* 0x004fe200078e00ff */
[----:B-1----:R-:W-:-:S03]  /*1660*/  LEA R2, P1, R4, UR18, 0x1 ;  /* 0x0000001204027c11 */ /* 0x002fc6000f8208ff */
[----:B------:R-:W-:Y:S01]  /*1670*/  @P0 FADD R6, R6, R7 ;  /* 0x0000000706060221 */ /* 0x000fe20000000000 */
[----:B------:R-:W-:-:S04]  /*1680*/  LEA.HI.X R3, R4, UR19, R3, 0x1, P1 ;  /* 0x0000001304037c11 */ /* 0x000fc800088f0c03 */
[----:B------:R-:W-:-:S05]  /*1690*/  F2FP.BF16.F32.PACK_AB R6, RZ, R6 ;  /* 0x00000006ff06723e */ /* 0x000fca00000010ff */
[----:B------:R0:W-:Y:S02]  /*16a0*/  STG.E.U16 desc[UR12][R2.64], R6 ;  /* 0x0000000602007986 */ /* 0x0001e4000c10150c */
.L_x_13:
[----:B------:R-:W-:Y:S05]  /*16b0*/  BSYNC.RECONVERGENT B0 ;  /* 0x0000000000007941 */ /* 0x000fea0003800200 */
.L_x_9:
[----:B------:R-:W-:-:S04]  /*16c0*/  UIADD3 UR4, UPT, UPT, UR4, 0x1, URZ ;  /* 0x0000000104047890 */ /* 0x000fc8000fffe0ff */
[----:B------:R-:W-:-:S09]  /*16d0*/  UISETP.NE.AND UP0, UPT, UR4, UR15, UPT ;  /* 0x0000000f0400728c */ /* 0x000fd2000bf05270 */
[----:B------:R-:W-:Y:S05]  /*16e0*/  BRA.U UP0, `(.L_x_14) ;  /* 0xfffffff500f07547 */ /* 0x000fea000b83ffff */
[----:B------:R-:W-:Y:S05]  /*16f0*/  EXIT ;  /* 0x000000000000794d */ /* 0x000fea0003800000 */
.L_x_15:
[----:B------:R-:W-:-:S00]  /*1700*/  BRA `(.L_x_15) ;  /* 0xfffffffc00fc7947 */ /* 0x000fc0000383ffff */
[----:B------:R-:W-:-:S00]  /*1710*/  NOP ;  /* 0x0000000000007918 */ /* 0x000fc00000000000 */
        /* <DEDUP_REMOVED lines=14> */
.L_x_48:


//--------------------- .text._ZN10mxfp4_gemm14mxfp4_moe_gemmI6__halfEEvPKT_PKhS6_S4_PKjPS2_iiiiibb --------------------------
	.section	.text._ZN10mxfp4_gemm14mxfp4_moe_gemmI6__halfEEvPKT_PKhS6_S4_PKjPS2_iiiiibb,"ax",@progbits
	.align	128
        .global         _ZN10mxfp4_gemm14mxfp4_moe_gemmI6__halfEEvPKT_PKhS6_S4_PKjPS2_iiiiibb
        .type           _ZN10mxfp4_gemm14mxfp4_moe_gemmI6__halfEEvPKT_PKhS6_S4_PKjPS2_iiiiibb,@function
        .size           _ZN10mxfp4_gemm14mxfp4_moe_gemmI6__halfEEvPKT_PKhS6_S4_PKjPS2_iiiiibb,(.L_x_49 - _ZN10mxfp4_gemm14mxfp4_moe_gemmI6__halfEEvPKT_PKhS6_S4_PKjPS2_iiiiibb)
        .other          _ZN10mxfp4_gemm14mxfp4_moe_gemmI6__halfEEvPKT_PKhS6_S4_PKjPS2_iiiiibb,@"STO_CUDA_ENTRY STV_DEFAULT"
_ZN10mxfp4_gemm14mxfp4_moe_gemmI6__halfEEvPKT_PKhS6_S4_PKjPS2_iiiiibb:
.text._ZN10mxfp4_gemm14mxfp4_moe_gemmI6__halfEEvPKT_PKhS6_S4_PKjPS2_iiiiibb:
        /* <DEDUP_REMOVED lines=37> */
.L_x_16:
        /* <DEDUP_REMOVED lines=46> */
[----:B------:R-:W-:-:S04]  /*0530*/  @!P3 IADD3 R4, PT, PT, -R4, RZ, RZ ;  /* 0x000000ff0404b210 */ /* 0x000fc80007ffe1ff */
[----:B------:R-:W-:Y:S02]  /*0540*/  R2UR UR10, R4 ;  /* 0x00000000040a72ca */ /* 0x000fe400000e0000 */
[----:B------:R-:W-:-:S13]  /*0550*/  @!P1 R2UR UR10, R2 ;  /* 0x00000000020a92ca */ /* 0x000fda00000e0000 */
[----:B------:R-:W-:-:S04]  /*0560*/  UIADD3 UR4, UPT, UPT, -UR10, URZ, URZ ;  /* 0x000000ff0a047290 */ /* 0x000fc8000fffe1ff */
[----:B------:R-:W-:-:S04]  /*0570*/  UIMAD UR4, UR9, UR4, UR5 ;  /* 0x00000004090472a4 */ /* 0x000fc8000f8e0205 */
[----:B------:R-:W-:-:S12]  /*0580*/  UIADD3 UR15, UPT, UPT, UR4, 0x1, URZ ;  /* 0x00000001040f7890 */ /* 0x000fd8000fffe0ff */
.L_x_17:
[----:B------:R-:W0:Y:S01]  /*0590*/  LDCU UR5, c[0x0][0x3b0] ;  /* 0x00007600ff0577ac */ /* 0x000e220008000800 */
[----:B------:R-:W-:-:S04]  /*05a0*/  UIADD3 UR6, UPT, UPT, -UR6, UR7, URZ ;  /* 0x0000000706067290 */ /* 0x000fc8000fffe1ff */
[----:B------:R-:W-:-:S04]  /*05b0*/  USEL UR6, UR6, UR7, UP2 ;  /* 0x0000000706067287 */ /* 0x000fc80009000000 */
[----:B------:R-:W-:Y:S02]  /*05c0*/  USEL UR6, UR8, UR6, !UP1 ;  /* 0x0000000608067287 */ /* 0x000fe4000c800000 */
[----:B0-----:R-:W-:-:S06]  /*05d0*/  UISETP.GE.AND UP3, UPT, UR10, UR5, UPT ;  /* 0x000000050a00728c */ /* 0x001fcc000bf66270 */
[----:B------:R-:W-:-:S13]  /*05e0*/  PLOP3.LUT P0, PT, PT, PT, UP3, 0x80, 0x8 ;  /* 0x000000000008781c */ /* 0x000fda0003f0f038 */
[----:B------:R-:W-:Y:S05]  /*05f0*/  @P0 EXIT ;  /* 0x000000000000094d */ /* 0x000fea0003800000 */
[----:B------:R-:W-:Y:S01]  /*0600*/  SHF.R.U32.HI R16, RZ, 0x5, R0 ;  /* 0x00000005ff107819 */ /* 0x000fe20000011600 */
[----:B------:R-:W-:-:S04]  /*0610*/  IMAD.U32 R17, RZ, RZ, UR6 ;  /* 0x00000006ff117e24 */ /* 0x000fc8000f8e00ff */
        /* <DEDUP_REMOVED lines=19> */
.L_x_18:
        /* <DEDUP_REMOVED lines=12> */
[----:B0-----:R-:W-:Y:S02]  /*0810*/  HFMA2 R4, -RZ, RZ, 0, 0 ;  /* 0x00000000ff047431 */ /* 0x001fe400000001ff */
[----:B-1----:R-:W-:-:S04]  /*0820*/  IMAD.MOV R6, RZ, RZ, -R5 ;  /* 0x000000ffff067224 */ /* 0x002fc800078e0a05 */
[----:B------:R-:W-:Y:S01]  /*0830*/  IMAD R9, R6, R3, RZ ;  /* 0x0000000306097224 */ /* 0x000fe200078e02ff */
[----:B------:R-:W-:-:S03]  /*0840*/  SEL R6, RZ, 0x1, P0 ;  /* 0x00000001ff067807 */ /* 0x000fc60000000000 */
[----:B------:R-:W-:Y:S01]  /*0850*/  IMAD.HI.U32 R5, R5, R9, R4 ;  /* 0x0000000905057227 */ /* 0x000fe200078e0004 */
[----:B------:R-:W-:-:S05]  /*0860*/  IADD3 R2, PT, PT, R7, -R2, -R6 ;  /* 0x8000000207027210 */ /* 0x000fca0007ffe806 */
[----:B------:R-:W-:-:S04]  /*0870*/  IMAD.HI.U32 R5, R5, R2, RZ ;  /* 0x0000000205057227 */ /* 0x000fc800078e00ff */
[----:B------:R-:W-:-:S04]  /*0880*/  IMAD.MOV R4, RZ, RZ, -R5 ;  /* 0x000000ffff047224 */ /* 0x000fc800078e0a05 */
        /* <DEDUP_REMOVED lines=13> */
[----:B------:R-:W-:Y:S01]  /*0960*/  MOV R4, 0x400 ;  /* 0x0000040000047802 */ /* 0x000fe20000000f00 */
[----:B------:R-:W-:Y:S01]  /*0970*/  IMAD.MOV.U32 R6, RZ, RZ, RZ ;  /* 0x000000ffff067224 */ /* 0x000fe200078e00ff */
[----:B------:R-:W-:-:S04]  /*0980*/  IADD3 R2, PT, PT, R2, 0x1, RZ ;  /* 0x0000000102027810 */ /* 0x000fc80007ffe0ff */
[----:B------:R-:W-:Y:S02]  /*0990*/  LOP3.LUT R11, R2, 0x3, RZ, 0xc0, !PT ;  /* 0x00000003020b7812 */ /* 0x000fe400078ec0ff */
[----:B0-----:R-:W-:-:S07]  /*09a0*/  LEA R7, R7, R4, 0x18 ;  /* 0x0000000407077211 */ /* 0x001fce00078ec0ff */
.L_x_23:
        /* <DEDUP_REMOVED lines=9> */
[----:B--2---:R-:W-:-:S05]  /*0a40*/  HADD2.F32 R2, -RZ, R4.H0_H0 ;  /* 0x20000004ff027230 */ /* 0x004fca0000004100 */
[----:B------:R0:W-:Y:S07]  /*0a50*/  STS [R9], R2 ;  /* 0x0000000209007388 */ /* 0x0001ee0000000800 */
[----:B------:R-:W-:Y:S05]  /*0a60*/  @P1 BRA `(.L_x_23) ;  /* 0xfffffffc00d01947 */ /* 0x000fea000383ffff */
.L_x_22:
[----:B------:R-:W-:Y:S05]  /*0a70*/  BSYNC.RECONVERGENT B1 ;  /* 0x0000000000017941 */ /* 0x000fea0003800200 */
.L_x_21:
[----:B------:R-:W-:Y:S05]  /*0a80*/  @!P0 BRA `(.L_x_20) ;  /* 0x0000000000a48947 */ /* 0x000fea0003800000 */
[----:B0-----:R-:W0:Y:S01]  /*0a90*/  S2R R2, SR_CgaCtaId ;  /* 0x0000000000027919 */ /* 0x001e220000008800 */
[----:B------:R-:W-:-:S04]  /*0aa0*/  MOV R11, 0x400 ;  /* 0x00000400000b7802 */ /* 0x000fc80000000f00 */
[----:B0-----:R-:W-:-:S07]  /*0ab0*/  LEA R11, R2, R11, 0x18 ;  /* 0x0000000b020b7211 */ /* 0x001fce00078ec0ff */
.L_x_24:
        /* <DEDUP_REMOVED lines=26> */
[----:B------:R-:W-:Y:S01]  /*0c60*/  IMAD R18, R3, 0x4, R15 ;  /* 0x0000000403127824 */ /* 0x000fe200078e020f */
[----:B------:R-:W-:-:S04]  /*0c70*/  IADD3 R0, PT, PT, R2, R3, RZ ;  /* 0x0000000302007210 */ /* 0x000fc80007ffe0ff */
[----:B------:R-:W-:Y:S01]  /*0c80*/  ISETP.GE.AND P0, PT, R0, UR17, PT ;  /* 0x0000001100007c0c */ /* 0x000fe2000bf06270 */
[----:B--2---:R-:W-:-:S05]  /*0c90*/  HADD2.F32 R19, -RZ, R6.H0_H0 ;  /* 0x20000006ff137230 */ /* 0x004fca0000004100 */
[----:B------:R1:W-:Y:S01]  /*0ca0*/  STS [R20], R19 ;  /* 0x0000001314007388 */ /* 0x0003e20000000800 */
[----:B---3--:R-:W-:Y:S02]  /*0cb0*/  HADD2.F32 R10, -RZ, R12.H0_H0 ;  /* 0x2000000cff0a7230 */ /* 0x008fe40000004100 */
[----:B----4-:R-:W-:-:S03]  /*0cc0*/  HADD2.F32 R6, -RZ, R8.H0_H0 ;  /* 0x20000008ff067230 */ /* 0x010fc60000004100 */
[----:B------:R1:W-:Y:S01]  /*0cd0*/  STS [R14], R10 ;  /* 0x0000000a0e007388 */ /* 0x0003e20000000800 */
[----:B-----5:R-:W-:-:S03]  /*0ce0*/  HADD2.F32 R7, -RZ, R4.H0_H0 ;  /* 0x20000004ff077230 */ /* 0x020fc60000004100 */
[----:B------:R1:W-:Y:S04]  /*0cf0*/  STS [R15], R6 ;  /* 0x000000060f007388 */ /* 0x0003e80000000800 */
[----:B------:R1:W-:Y:S01]  /*0d00*/  STS [R18], R7 ;  /* 0x0000000712007388 */ /* 0x0003e20000000800 */
[----:B------:R-:W-:Y:S05]  /*0d10*/  @!P0 BRA `(.L_x_24) ;  /* 0xfffffffc00688947 */ /* 0x000fea000383ffff */
.L_x_20:
[----:B------:R-:W-:Y:S05]  /*0d20*/  BSYNC.RECONVERGENT B0 ;  /* 0x0000000000007941 */ /* 0x000fea0003800200 */
.L_x_19:
        /* <DEDUP_REMOVED lines=24> */
.L_x_30:
[----:B0-----:R-:W0:Y:S01]  /*0eb0*/  LDCU UR11, c[0x0][0x3b4] ;  /* 0x00007680ff0b77ac */ /* 0x001e220008000800 */
[----:B------:R-:W1:Y:S01]  /*0ec0*/  LDCU.64 UR6, c[0x0][0x3a0] ;  /* 0x00007400ff0677ac */ /* 0x000e620008000a00 */
[----:B0-----:R-:W-:-:S04]  /*0ed0*/  UIMAD UR5, UR10, UR11, UR4 ;  /* 0x0000000b0a0572a4 */ /* 0x001fc8000f8e0204 */
[----:B-1----:R-:W-:-:S06]  /*0ee0*/  UIMAD.WIDE UR6, UR5, 0x4, UR6 ;  /* 0x00000004050678a5 */ /* 0x002fcc000f8e0206 */
[----:B------:R-:W-:Y:S01]  /*0ef0*/  IMAD.U32 R3, RZ, RZ, UR7 ;  /* 0x00000007ff037e24 */ /* 0x000fe2000f8e00ff */
[----:B------:R-:W0:Y:S01]  /*0f00*/  LDCU UR5, c[0x0][0x3b8] ;  /* 0x00007700ff0577ac */ /* 0x000e220008000800 */
[----:B------:R-:W-:-:S05]  /*0f10*/  IMAD.U32 R2, RZ, RZ, UR6 ;  /* 0x00000006ff027e24 */ /* 0x000fca000f8e00ff */
[----:B------:R-:W0:Y:S02]  /*0f20*/  LDG.E.CONSTANT R3, desc[UR12][R2.64] ;  /* 0x0000000c02037981 */ /* 0x000e24000c1e9900 */
[----:B0-----:R-:W-:-:S13]  /*0f30*/  ISETP.GE.U32.AND P1, PT, R3, UR5, PT ;  /* 0x0000000503007c0c */ /* 0x001fda000bf26070 */
[----:B------:R-:W-:Y:S05]  /*0f40*/  @P1 BRA `(.L_x_25) ;  /* 0x0000000400dc1947 */ /* 0x000fea0003800000 */
[----:B------:R-:W0:Y:S01]  /*0f50*/  LDCU UR7, c[0x0][0x3c0] ;  /* 0x00007800ff0777ac */ /* 0x000e220008000800 */
[----:B------:R-:W-:Y:S01]  /*0f60*/  BSSY.RECONVERGENT B0, `(.L_x_26) ;  /* 0x0000052000007945 */ /* 0x000fe20003800200 */
[----:B------:R-:W-:Y:S01]  /*0f70*/  MOV R11, RZ ;  /* 0x000000ff000b7202 */ /* 0x000fe20000000f00 */
        /* <DEDUP_REMOVED lines=11> */
[----:B------:R-:W-:Y:S02]  /*1030*/  IMAD.MOV.U32 R20, RZ, RZ, R18 ;  /* 0x000000ffff147224 */ /* 0x000fe400078e0012 */
[----:B------:R-:W-:Y:S02]  /*1040*/  IMAD.X R3, R17, 0x1, R21, P1 ;  /* 0x0000000111037824 */ /* 0x000fe400008e0615 */
[----:B------:R-:W-:-:S04]  /*1050*/  IMAD.WIDE.U32 R12, R2, UR9, RZ ;  /* 0x00000009020c7c25 */ /* 0x000fc8000f8e00ff */
[C---:B------:R-:W-:Y:S02]  /*1060*/  IMAD R5, R3.reuse, UR9, RZ ;  /* 0x0000000903057c24 */ /* 0x040fe4000f8e02ff */
[----:B------:R-:W-:Y:S02]  /*1070*/  IMAD R3, R3, UR8, RZ ;  /* 0x0000000803037c24 */ /* 0x000fe4000f8e02ff */
[C---:B------:R-:W-:Y:S02]  /*1080*/  IMAD R5, R2.reuse, UR5, R5 ;  /* 0x0000000502057c24 */ /* 0x040fe4000f8e0205 */
[C---:B------:R-:W-:Y:S02]  /*1090*/  IMAD R19, R2.reuse, UR6, R3 ;  /* 0x0000000602137c24 */ /* 0x040fe4000f8e0203 */
[----:B------:R-:W-:Y:S01]  /*10a0*/  IMAD.WIDE.U32 R2, R2, UR8, RZ ;  /* 0x0000000802027c25 */ /* 0x000fe2000f8e00ff */
[----:B------:R-:W-:-:S03]  /*10b0*/  IADD3 R22, PT, PT, R13, R5, RZ ;  /* 0x000000050d167210 */ /* 0x000fc60007ffe0ff */
[----:B------:R-:W-:Y:S02]  /*10c0*/  IMAD.MOV.U32 R23, RZ, RZ, R0 ;  /* 0x000000ffff177224 */ /* 0x000fe400078e0000 */
[----:B------:R-:W-:-:S07]  /*10d0*/  IMAD.IADD R19, R3, 0x1, R19 ;  /* 0x0000000103137824 */ /* 0x000fce00078e0213 */
.L_x_28:
        /* <DEDUP_REMOVED lines=58> */
.L_x_27:
[----:B------:R-:W-:Y:S05]  /*1480*/  BSYNC.RECONVERGENT B0 ;  /* 0x0000000000007941 */ /* 0x000fea0003800200 */
.L_x_26:
        /* <DEDUP_REMOVED lines=28> */
[----:B--2---:R-:W-:Y:S01]  /*1650*/  @P0 HADD2.F32 R7, -RZ, R2.H0_H0 ;  /* 0x20000002ff070230 */ /* 0x004fe20000004100 */
[----:B-1----:R-:W-:-:S04]  /*1660*/  LEA R2, P1, R4, UR18, 0x1 ;  /* 0x0000001204027c11 */ /* 0x002fc8000f8208ff */
[----:B------:R-:W-:Y:S01]  /*1670*/  @P0 FADD R6, R6, R7 ;  /* 0x0000000706060221 */ /* 0x000fe20000000000 */
[----:B------:R-:W-:-:S04]  /*1680*/  LEA.HI.X R3, R4, UR19, R3, 0x1, P1 ;  /* 0x0000001304037c11 */ /* 0x000fc800088f0c03 */
[----:B------:R-:W-:-:S05]  /*1690*/  F2FP.F16.F32.PACK_AB R6, RZ, R6 ;  /* 0x00000006ff06723e */ /* 0x000fca00000000ff */
[----:B------:R0:W-:Y:S02]  /*16a0*/  STG.E.U16 desc[UR12][R2.64], R6 ;  /* 0x0000000602007986 */ /* 0x0001e4000c10150c */
.L_x_29:
[----:B------:R-:W-:Y:S05]  /*16b0*/  BSYNC.RECONVERGENT B0 ;  /* 0x0000000000007941 */ /* 0x000fea0003800200 */
.L_x_25:
[----:B------:R-:W-:-:S04]  /*16c0*/  UIADD3 UR4, UPT, UPT, UR4, 0x1, URZ ;  /* 0x0000000104047890 */ /* 0x000fc8000fffe0ff */
[----:B------:R-:W-:-:S09]  /*16d0*/  UISETP.NE.AND UP0, UPT, UR4, UR15, UPT ;  /* 0x0000000f0400728c */ /* 0x000fd2000bf05270 */
[----:B------:R-:W-:Y:S05]  /*16e0*/  BRA.U UP0, `(.L_x_30) ;  /* 0xfffffff500f07547 */ /* 0x000fea000b83ffff */
[----:B------:R-:W-:Y:S05]  /*16f0*/  EXIT ;  /* 0x000000000000794d */ /* 0x000fea0003800000 */
.L_x_31:
        /* <DEDUP_REMOVED lines=16> */
.L_x_49:


//--------------------- .text._ZN10mxfp4_gemm18mxfp4_matmul_tiledI13__nv_bfloat16Li32ELi32ELi32EEEvPKT_PKhS6_S4_PS2_iiib --------------------------
	.section	.text._ZN10mxfp4_gemm18mxfp4_matmul_tiledI13__nv_bfloat16Li32ELi32ELi32EEEvPKT_PKhS6_S4_PS2_iiib,"ax",@progbits
	.align	128
        .global         _ZN10mxfp4_gemm18mxfp4_matmul_tiledI13__nv_bfloat16Li32ELi32ELi32EEEvPKT_PKhS6_S4_PS2_iiib
        .type           _ZN10mxfp4_gemm18mxfp4_matmul_tiledI13__nv_bfloat16Li32ELi32ELi32EEEvPKT_PKhS6_S4_PS2_iiib,@function
        .size           _ZN10mxfp4_gemm18mxfp4_matmul_tiledI13__nv_bfloat16Li32ELi32ELi32EEEvPKT_PKhS6_S4_PS2_iiib,(.L_x_50 - _ZN10mxfp4_gemm18mxfp4_matmul_tiledI13__nv_bfloat16Li32ELi32ELi32EEEvPKT_PKhS6_S4_PS2_iiib)
        .other          _ZN10mxfp4_gemm18mxfp4_matmul_tiledI13__nv_bfloat16Li32ELi32ELi32EEEvPKT_PKhS6_S4_PS2_iiib,@"STO_CUDA_ENTRY STV_DEFAULT"
_ZN10mxfp4_gemm18mxfp4_matmul_tiledI13__nv_bfloat16Li32ELi32ELi32EEEvPKT_PKhS6_S4_PS2_iiib:
.text._ZN10mxfp4_gemm18mxfp4_matmul_tiledI13__nv_bfloat16Li32ELi32ELi32EEEvPKT_PKhS6_S4_PS2_iiib:
[----:B------:R-:W-:Y:S01]  /*0000*/  LDC R1, c[0x0][0x37c] ;  /* 0x0000df00ff017b82 */ /* 0x000fe20000000800 */
[----:B------:R-:W0:Y:S01]  /*0010*/  S2R R25, SR_CTAID.X ;  /* 0x0000000000197919 */ /* 0x000e220000002500 */
[----:B------:R-:W1:Y:S01]  /*0020*/  LDCU UR8, c[0x0][0x3b0] ;  /* 0x00007600ff0877ac */ /* 0x000e620008000800 */
[----:B------:R-:W-:Y:S01]  /*0030*/  HFMA2 R11, -RZ, RZ, 0, 0 ;  /* 0x00000000ff0b7431 */ /* 0x000fe200000001ff */
[----:B------:R-:W2:Y:S01]  /*0040*/  S2R R27, SR_CTAID.Y ;  /* 0x00000000001b7919 */ /* 0x000ea20000002600 */
[----:B------:R-:W3:Y:S01]  /*0050*/  LDCU.64 UR6, c[0x0][0x358] ;  /* 0x00006b00ff0677ac */ /* 0x000ee20008000a00 */
[----:B------:R-:W2:Y:S01]  /*0060*/  S2R R6, SR_TID.Y ;  /* 0x0000000000067919 */ /* 0x000ea20000002200 */
[----:B------:R-:W0:Y:S01]  /*0070*/  S2R R0, SR_TID.X ;  /* 0x0000000000007919 */ /* 0x000e220000002100 */
[----:B-1----:R-:W-:Y:S01]  /*0080*/  UISETP.GE.AND UP0, UPT, UR8, 0x1, UPT ;  /* 0x000000010800788c */ /* 0x002fe2000bf06270 */
[----:B--2---:R-:W-:Y:S02]  /*0090*/  LEA R29, R27, R6, 0x5 ;  /* 0x000000061b1d7211 */ /* 0x004fe400078e28ff */
[----:B0-----:R-:W-:-:S06]  /*00a0*/  LEA R28, R25, R0, 0x5 ;  /* 0x00000000191c7211 */ /* 0x001fcc00078e28ff */
[----:B---3--:R-:W-:Y:S05]  /*00b0*/  BRA.U !UP0, `(.L_x_32) ;  /* 0x0000000508fc7547 */ /* 0x008fea000b800000 */
[----:B------:R-:W0:Y:S01]  /*00c0*/  S2R R7, SR_CgaCtaId ;  /* 0x0000000000077919 */ /* 0x000e220000008800 */
[----:B------:R-:W1:Y:S01]  /*00d0*/  LDCU.64 UR10, c[0x0][0x3a8] ;  /* 0x00007500ff0a77ac */ /* 0x000e620008000a00 */
[----:B------:R-:W-:Y:S02]  /*00e0*/  MOV R3, 0x400 ;  /* 0x0000040000037802 */ /* 0x000fe40000000f00 */
[----:B------:R-:W-:Y:S01]  /*00f0*/  LEA R2, R6, R0, 0x5 ;  /* 0x0000000006027211 */ /* 0x000fe200078e28ff */
[----:B------:R-:W-:Y:S01]  /*0100*/  UIADD3 UR4, UPT, UPT, UR8, 0x1f, URZ ;  /* 0x0000001f08047890 */ /* 0x000fe2000fffe0ff */
[----:B------:R-:W-:Y:S01]  /*0110*/  IADD3 R4, PT, PT, R3, 0x1200, RZ ;  /* 0x0000120003047810 */ /* 0x000fe20007ffe0ff */
[----:B------:R-:W-:Y:S01]  /*0120*/  USHF.R.U32.HI UR5, URZ, 0x1, UR8 ;  /* 0x00000001ff057899 */ /* 0x000fe20008011608 */
[----:B------:R-:W-:Y:S01]  /*0130*/  ISETP.GT.U32.AND P3, PT, R2, 0x3ff, PT ;  /* 0x000003ff0200780c */ /* 0x000fe20003f64070 */
[----:B------:R-:W-:Y:S01]  /*0140*/  USHF.R.U32.HI UR4, URZ, 0x5, UR4 ;  /* 0x00000005ff047899 */ /* 0x000fe20008011604 */
[----:B------:R-:W-:Y:S01]  /*0150*/  SHF.R.U32.HI R2, RZ, 0x5, R2 ;  /* 0x00000005ff027819 */ /* 0x000fe20000011602 */
[----:B------:R-:W2:Y:S01]  /*0160*/  LDCU UR13, c[0x0][0x3b0] ;  /* 0x00007600ff0d77ac */ /* 0x000ea20008000800 */
[----:B------:R-:W-:-:S02]  /*0170*/  LOP3.LUT R20, R0, 0x1f, RZ, 0xc0, !PT ;  /* 0x0000001f00147812 */ /* 0x000fc400078ec0ff */
[-C--:B------:R-:W-:Y:S01]  /*0180*/  LEA R27, R27, R2.reuse, 0x5 ;  /* 0x000000021b1b7211 */ /* 0x080fe200078e28ff */
[----:B------:R-:W3:Y:S01]  /*0190*/  LDCU UR9, c[0x0][0x3a8] ;  /* 0x00007500ff0977ac */ /* 0x000ee20008000800 */
[----:B------:R-:W-:Y:S02]  /*01a0*/  LEA R25, R25, R2, 0x5 ;  /* 0x0000000219197211 */ /* 0x000fe400078e28ff */
[----:B------:R-:W-:Y:S01]  /*01b0*/  MOV R11, RZ ;  /* 0x000000ff000b7202 */ /* 0x000fe20000000f00 */
[----:B------:R-:W4:Y:S01]  /*01c0*/  LDCU UR12, c[0x0][0x3ac] ;  /* 0x00007580ff0c77ac */ /* 0x000f220008000800 */
[----:B-1----:R-:W-:Y:S01]  /*01d0*/  ISETP.GE.AND P1, PT, R28, UR11, PT ;  /* 0x0000000b1c007c0c */ /* 0x002fe2000bf26270 */
[----:B------:R-:W-:Y:S01]  /*01e0*/  IMAD R21, R25, UR4, RZ ;  /* 0x0000000419157c24 */ /* 0x000fe2000f8e02ff */
[----:B------:R-:W-:Y:S02]  /*01f0*/  UMOV UR4, URZ ;  /* 0x000000ff00047c82 */ /* 0x000fe40008000000 */
[----:B------:R-:W-:-:S02]  /*0200*/  ISETP.LT.AND P1, PT, R29, UR10, !P1 ;  /* 0x0000000a1d007c0c */ /* 0x000fc4000cf21270 */
[C---:B0-----:R-:W-:Y:S02]  /*0210*/  LEA R3, R7.reuse, R3, 0x18 ;  /* 0x0000000307037211 */ /* 0x041fe400078ec0ff */
[----:B------:R-:W-:Y:S02]  /*0220*/  LEA R7, R7, R4, 0x18 ;  /* 0x0000000407077211 */ /* 0x000fe400078ec0ff */
[----:B------:R-:W-:Y:S01]  /*0230*/  SHF.L.U32 R4, R0, 0x2, RZ ;  /* 0x0000000200047819 */ /* 0x000fe200000006ff */
[C---:B------:R-:W-:Y:S02]  /*0240*/  IMAD R26, R2.reuse, 0x90, R3 ;  /* 0x00000090021a7824 */ /* 0x040fe400078e0203 */
[----:B------:R-:W-:Y:S01]  /*0250*/  IMAD R24, R2, 0x90, R7 ;  /* 0x0000009002187824 */ /* 0x000fe200078e0207 */
[----:B------:R-:W-:Y:S01]  /*0260*/  SHF.R.U32.HI R2, RZ, 0x1, R20 ;  /* 0x00000001ff027819 */ /* 0x000fe20000011614 */
[----:B------:R-:W-:Y:S01]  /*0270*/  IMAD R23, R6, 0x90, R3 ;  /* 0x0000009006177824 */ /* 0x000fe200078e0203 */
[----:B------:R-:W-:Y:S01]  /*0280*/  LOP3.LUT R5, R4, 0x7c, RZ, 0xc0, !PT ;  /* 0x0000007c04057812 */ /* 0x000fe200078ec0ff */
[----:B------:R-:W-:-:S02]  /*0290*/  IMAD R22, R0, 0x90, R7 ;  /* 0x0000009000167824 */ /* 0x000fc400078e0207 */
[----:B------:R-:W-:Y:S01]  /*02a0*/  IMAD R3, R25, UR5, R2 ;  /* 0x0000000519037c24 */ /* 0x000fe2000f8e0202 */
[----:B------:R-:W-:Y:S01]  /*02b0*/  IADD3 R26, PT, PT, R26, R5, RZ ;  /* 0x000000051a1a7210 */ /* 0x000fe20007ffe0ff */
[----:B------:R-:W-:Y:S01]  /*02c0*/  IMAD R2, R27, UR8, R20 ;  /* 0x000000081b027c24 */ /* 0x000fe2000f8e0214 */
[----:B--234-:R-:W-:-:S07]  /*02d0*/  IADD3 R24, PT, PT, R5, R24, RZ ;  /* 0x0000001805187210 */ /* 0x01cfce0007ffe0ff */
.L_x_37:
[----:B------:R-:W-:Y:S04]  /*02e0*/  BSSY.RECONVERGENT B0, `(.L_x_33) ;  /* 0x0000020000007945 */ /* 0x000fe80003800200 */
[----:B-1----:R-:W-:Y:S05]  /*02f0*/  @P3 BRA `(.L_x_34) ;  /* 0x0000000000783947 */ /* 0x002fea0003800000 */
[----:B------:R-:W-:-:S04]  /*0300*/  ISETP.GE.AND P2, PT, R20, UR13, PT ;  /* 0x0000000d14007c0c */ /* 0x000fc8000bf46270 */
[----:B------:R-:W-:-:S13]  /*0310*/  ISETP.GE.OR P4, PT, R25, UR12, P2 ;  /* 0x0000000c19007c0c */ /* 0x000fda0009786670 */
[----:B------:R-:W0:Y:S02]  /*0320*/  @!P4 LDC.64 R4, c[0x0][0x388] ;  /* 0x0000e200ff04cb82 */ /* 0x000e240000000a00 */
[----:B0-----:R-:W-:-:S04]  /*0330*/  @!P4 IADD3 R8, P0, PT, R3, R4, RZ ;  /* 0x000000040308c210 */ /* 0x001fc80007f1e0ff */
[----:B------:R-:W-:Y:S02]  /*0340*/  @!P4 IADD3.X R9, PT, PT, RZ, R5, RZ, P0, !PT ;  /* 0x00000005ff09c210 */ /* 0x000fe400007fe4ff */
[----:B------:R-:W-:Y:S01]  /*0350*/  ISETP.GE.OR P2, PT, R27, UR9, P2 ;  /* 0x000000091b007c0c */ /* 0x000fe20009746670 */
[----:B------:R-:W0:Y:S02]  /*0360*/  @!P4 LDC.64 R4, c[0x0][0x390] ;  /* 0x0000e400ff04cb82 */ /* 0x000e240000000a00 */
[----:B------:R-:W2:Y:S10]  /*0370*/  @!P4 LDG.E.U8.CONSTANT R8, desc[UR6][R8.64] ;  /* 0x000000060808c981 */ /* 0x000eb4000c1e9100 */
[----:B------:R-:W1:Y:S01]  /*0380*/  @!P2 LDC.64 R6, c[0x0][0x380] ;  /* 0x0000e000ff06ab82 */ /* 0x000e620000000a00 */
[----:B0-----:R-:W-:-:S04]  /*0390*/  @!P4 IADD3 R4, P0, PT, R21, R4, RZ ;  /* 0x000000041504c210 */ /* 0x001fc80007f1e0ff */
[----:B------:R-:W-:-:S05]  /*03a0*/  @!P4 IADD3.X R5, PT, PT, RZ, R5, RZ, P0, !PT ;  /* 0x00000005ff05c210 */ /* 0x000fca00007fe4ff */
[----:B------:R0:W3:Y:S01]  /*03b0*/  @!P4 LDG.E.U8.CONSTANT R4, desc[UR6][R4.64] ;  /* 0x000000060404c981 */ /* 0x0000e2000c1e9100 */
[----:B-1----:R-:W-:-:S06]  /*03c0*/  @!P2 IMAD.WIDE.U32 R6, R2, 0x2, R6 ;  /* 0x000000020206a825 */ /* 0x002fcc00078e0006 */
[----:B------:R1:W4:Y:S01]  /*03d0*/  @!P2 LDG.E.U16.CONSTANT R6, desc[UR6][R6.64] ;  /* 0x000000060606a981 */ /* 0x000322000c1e9500 */
[----:B------:R-:W-:Y:S01]  /*03e0*/  @!P4 LOP3.LUT P5, RZ, R0, 0x1, RZ, 0xc0, !PT ;  /* 0x0000000100ffc812 */ /* 0x000fe200078ac0ff */
[----:B0-----:R-:W-:Y:S01]  /*03f0*/  HFMA2 R5, -RZ, RZ, 0, 0 ;  /* 0x00000000ff057431 */ /* 0x001fe200000001ff */
[----:B------:R-:W-:Y:S02]  /*0400*/  PLOP3.LUT P0, PT, PT, PT, PT, 0x80, 0x8 ;  /* 0x000000000008781c */ /* 0x000fe40003f0f070 */
[----:B------:R-:W-:Y:S02]  /*0410*/  @!P4 PLOP3.LUT P0, PT, P5, PT, PT, 0x80, 0x8 ;  /* 0x000000000008c81c */ /* 0x000fe40002f0f070 */
[----:B-1----:R-:W-:Y:S02]  /*0420*/  MOV R7, RZ ;  /* 0x000000ff00077202 */ /* 0x002fe40000000f00 */
[----:B--2---:R-:W-:-:S04]  /*0430*/  @!P4 LOP3.LUT R9, R8, 0xf0, RZ, 0xc0, !PT ;  /* 0x000000f00809c812 */ /* 0x004fc800078ec0ff */
[----:B------:R-:W-:-:S05]  /*0440*/  @!P4 SHF.R.U32.HI R9, RZ, 0x4, R9 ;  /* 0x00000004ff09c819 */ /* 0x000fca0000011609 */
[----:B------:R-:W-:-:S04]  /*0450*/  @!P0 LOP3.LUT R9, R8, 0xf, RZ, 0xc0, !PT ;  /* 0x0000000f08098812 */ /* 0x000fc800078ec0ff */
[----:B------:R-:W-:-:S06]  /*0460*/  @!P4 SHF.L.U32 R9, R9, 0x2, RZ ;  /* 0x000000020909c819 */ /* 0x000fcc00000006ff */
[----:B------:R-:W0:Y:S01]  /*0470*/  @!P4 LDC R9, c[0x3][R9] ;  /* 0x00c000000909cb82 */ /* 0x000e220000000800 */
[----:B---3--:R-:W-:-:S04]  /*0480*/  @!P4 SHF.L.U32 R4, R4, 0x17, RZ ;  /* 0x000000170404c819 */ /* 0x008fc800000006ff */
[----:B------:R-:W-:Y:S02]  /*0490*/  @!P4 LOP3.LUT R4, R4, 0x7f800000, RZ, 0xc0, !PT ;  /* 0x7f8000000404c812 */ /* 0x000fe400078ec0ff */
[----:B----4-:R-:W-:-:S05]  /*04a0*/  @!P2 SHF.L.U32 R5, R6, 0x10, RZ ;  /* 0x000000100605a819 */ /* 0x010fca00000006ff */
[----:B------:R1:W-:Y:S01]  /*04b0*/  STS [R26], R5 ;  /* 0x000000051a007388 */ /* 0x0003e20000000800 */
[----:B0-----:R-:W-:-:S05]  /*04c0*/  @!P4 FMUL R7, R4, R9 ;  /* 0x000000090407c220 */ /* 0x001fca0000400000 */
[----:B------:R1:W-:Y:S02]  /*04d0*/  STS [R24], R7 ;  /* 0x0000000718007388 */ /* 0x0003e40000000800 */
.L_x_34:
[----:B------:R-:W-:Y:S05]  /*04e0*/  BSYNC.RECONVERGENT B0 ;  /* 0x0000000000007941 */ /* 0x000fea0003800200 */
.L_x_33:
[----:B------:R-:W-:Y:S06]  /*04f0*/  BAR.SYNC.DEFER_BLOCKING 0x0 ;  /* 0x0000000000007b1d */ /* 0x000fec0000010000 */
[----:B------:R-:W-:Y:S04]  /*0500*/  BSSY.RECONVERGENT B0, `(.L_x_35) ;  /* 0x0000032000007945 */ /* 0x000fe80003800200 */
[----:B------:R-:W-:Y:S05]  /*0510*/  @!P1 BRA `(.L_x_36) ;  /* 0x0000000000c09947 */ /* 0x000fea0003800000 */
[----:B------:R-:W-:Y:S04]  /*0520*/  LDS.128 R12, [R23] ;  /* 0x00000000170c7984 */ /* 0x000fe80000000c00 */
[----:B------:R-:W0:Y:S04]  /*0530*/  LDS.128 R16, [R22] ;  /* 0x0000000016107984 */ /* 0x000e280000000c00 */
[----:B-1----:R-:W-:Y:S01]  /*0540*/  LDS.128 R4, [R22+0x10] ;  /* 0x0000100016047984 */ /* 0x002fe20000000c00 */
[----:B0-----:R-:W-:-:S03]  /*0550*/  FFMA R12, R12, R16, R11 ;  /* 0x000000100c0c7223 */ /* 0x001fc6000000000b */
[----:B------:R-:W0:Y:S01]  /*0560*/  LDS.128 R8, [R23+0x10] ;  /* 0x0000100017087984 */ /* 0x000e220000000c00 */
[----:B------:R-:W-:-:S04]  /*0570*/  FFMA R13, R13, R17, R12 ;  /* 0x000000110d0d7223 */ /* 0x000fc8000000000c */
[----:B------:R-:W-:-:S04]  /*0580*/  FFMA R14, R14, R18, R13 ;  /* 0x000000120e0e7223 */ /* 0x000fc8000000000d */
[----:B------:R-:W-:Y:S02]  /*0590*/  FFMA R15, R15, R19, R14 ;  /* 0x000000130f0f7223 */ /* 0x000fe4000000000e */
[----:B------:R-:W-:Y:S02]  /*05a0*/  LDS.128 R16, [R23+0x20] ;  /* 0x0000200017107984 */ /* 0x000fe40000000c00 */
[----:B0-----:R-:W-:Y:S02]  /*05b0*/  FFMA R4, R8, R4, R15 ;  /* 0x0000000408047223 */ /* 0x001fe4000000000f */
[----:B------:R-:W0:Y:S02]  /*05c0*/  LDS.128 R12, [R22+0x20] ;  /* 0x00002000160c7984 */ /* 0x000e240000000c00 */
        /* <DEDUP_REMOVED lines=32> */
[----:B------:R-:W-:-:S04]  /*07d0*/  FFMA R15, R15, R19, R14 ;  /* 0x000000130f0f7223 */ /* 0x000fc8000000000e */
[----:B0-----:R-:W-:-:S04]  /*07e0*/  FFMA R4, R4, R8, R15 ;  /* 0x0000000804047223 */ /* 0x001fc8000000000f */
[----:B------:R-:W-:-:S04]  /*07f0*/  FFMA R5, R5, R9, R4 ;  /* 0x0000000905057223 */ /* 0x000fc80000000004 */
[----:B------:R-:W-:-:S04]  /*0800*/  FFMA R6, R6, R10, R5 ;  /* 0x0000000a06067223 */ /* 0x000fc80000000005 */
[----:B------:R-:W-:-:S07]  /*0810*/  FFMA R11, R7, R11, R6 ;  /* 0x0000000b070b7223 */ /* 0x000fce0000000006 */
.L_x_36:
[----:B------:R-:W-:Y:S05]  /*0820*/  BSYNC.RECONVERGENT B0 ;  /* 0x0000000000007941 */ /* 0x000fea0003800200 */
.L_x_35:
[----:B------:R-:W-:Y:S01]  /*0830*/  BAR.SYNC.DEFER_BLOCKING 0x0 ;  /* 0x0000000000007b1d */ /* 0x000fe20000010000 */
[----:B------:R-:W-:Y:S01]  /*0840*/  UIADD3 UR4, UPT, UPT, UR4, 0x20, URZ ;  /* 0x0000002004047890 */ /* 0x000fe2000fffe0ff */
[----:B------:R-:W-:Y:S02]  /*0850*/  IADD3 R21, PT, PT, R21, 0x1, RZ ;  /* 0x0000000115157810 */ /* 0x000fe40007ffe0ff */
[----:B------:R-:W-:Y:S01]  /*0860*/  IADD3 R3, PT, PT, R3, 0x10, RZ ;  /* 0x0000001003037810 */ /* 0x000fe20007ffe0ff */
[----:B------:R-:W-:Y:S01]  /*0870*/  UISETP.GE.AND UP0, UPT, UR4, UR13, UPT ;  /* 0x0000000d0400728c */ /* 0x000fe2000bf06270 */
[----:B------:R-:W-:Y:S02]  /*0880*/  IADD3 R2, PT, PT, R2, 0x20, RZ ;  /* 0x0000002002027810 */ /* 0x000fe40007ffe0ff */
[----:B------:R-:W-:-:S06]  /*0890*/  IADD3 R20, PT, PT, R20, 0x20, RZ ;  /* 0x0000002014147810 */ /* 0x000fcc0007ffe0ff */
[----:B------:R-:W-:Y:S05]  /*08a0*/  BRA.U !UP0, `(.L_x_37) ;  /* 0xfffffff9088c7547 */ /* 0x000fea000b83ffff */
.L_x_32:
[----:B------:R-:W0:Y:S02]  /*08b0*/  LDCU.64 UR10, c[0x0][0x3a8] ;  /* 0x00007500ff0a77ac */ /* 0x000e240008000a00 */
[----:B0-----:R-:W-:-:S04]  /*08c0*/  ISETP.GE.AND P0, PT, R28, UR11, PT ;  /* 0x0000000b1c007c0c */ /* 0x001fc8000bf06270 */
[----:B------:R-:W-:-:S13]  /*08d0*/  ISETP.GE.OR P0, PT, R29, UR10, P0 ;  /* 0x0000000a1d007c0c */ /* 0x000fda0008706670 */
[----:B------:R-:W-:Y:S05]  /*08e0*/  @P0 EXIT ;  /* 0x000000000000094d */ /* 0x000fea0003800000 */
[----:B------:R-:W0:Y:S01]  /*08f0*/  LDCU.U8 UR4, c[0x0][0x3b4] ;  /* 0x00007680ff0477ac */ /* 0x000e220008000000 */
[----:B-1----:R-:W1:Y:S01]  /*0900*/  LDC.64 R4, c[0x0][0x3a0] ;  /* 0x0000e800ff047b82 */ /* 0x002e620000000a00 */
[----:B------:R-:W-:Y:S01]  /*0910*/  IMAD R7, R29, UR11, R28 ;  /* 0x0000000b1d077c24 */ /* 0x000fe2000f8e021c */
[----:B------:R-:W2:Y:S01]  /*0920*/  LDCU.64 UR8, c[0x0][0x398] ;  /* 0x00007300ff0877ac */ /* 0x000ea20008000a00 */
[----:B0-----:R-:W-:Y:S02]  /*0930*/  UPRMT UR4, UR4, 0x8880, URZ ;  /* 0x0000888004047896 */ /* 0x001fe400080000ff */
[----:B--2---:R-:W-:Y:S02]  /*0940*/  UISETP.EQ.U32.AND UP1, UPT, UR8, URZ, UPT ;  /* 0x000000ff0800728c */ /* 0x004fe4000bf22070 */
[----:B------:R-:W-:-:S04]  /*0950*/  UISETP.NE.AND UP0, UPT, UR4, URZ, UPT ;  /* 0x000000ff0400728c */ /* 0x000fc8000bf05270 */
[----:B------:R-:W-:-:S09]  /*0960*/  UISETP.EQ.OR.EX UP0, UPT, UR9, URZ, !UP0, UP1 ;  /* 0x000000ff0900728c */ /* 0x000fd2000c702710 */
[----:B------:R-:W-:Y:S05]  /*0970*/  BRA.U UP0, `(.L_x_38) ;  /* 0x0000000100147547 */ /* 0x000fea000b800000 */
[----:B------:R-:W0:Y:S02]  /*0980*/  LDC.64 R2, c[0x0][0x398] ;  /* 0x0000e600ff027b82 */ /* 0x000e240000000a00 */
[----:B0-----:R-:W-:-:S06]  /*0990*/  IMAD.WIDE.U32 R28, R28, 0x2, R2 ;  /* 0x000000021c1c7825 */ /* 0x001fcc00078e0002 */
[----:B------:R-:W2:Y:S02]  /*09a0*/  LDG.E.U16.CONSTANT R28, desc[UR6][R28.64] ;  /* 0x000000061c1c7981 */ /* 0x000ea4000c1e9500 */
[----:B--2---:R-:W-:-:S05]  /*09b0*/  SHF.L.U32 R0, R28, 0x10, RZ ;  /* 0x000000101c007819 */ /* 0x004fca00000006ff */
[----:B------:R-:W-:-:S07]  /*09c0*/  FADD R11, R0, R11 ;  /* 0x0000000b000b7221 */ /* 0x000fce0000000000 */
.L_x_38:
[----:B------:R-:W-:Y:S01]  /*09d0*/  F2FP.BF16.F32.PACK_AB R0, RZ, R11 ;  /* 0x0000000bff00723e */ /* 0x000fe200000010ff */
[----:B-1----:R-:W-:-:S05]  /*09e0*/  IMAD.WIDE.U32 R2, R7, 0x2, R4 ;  /* 0x0000000207027825 */ /* 0x002fca00078e0004 */
[----:B------:R-:W-:Y:S01]  /*09f0*/  STG.E.U16 desc[UR6][R2.64], R0 ;  /* 0x0000000002007986 */ /* 0x000fe2000c101506 */
[----:B------:R-:W-:Y:S05]  /*0a00*/  EXIT ;  /* 0x000000000000794d */ /* 0x000fea0003800000 */
.L_x_39:
        /* <DEDUP_REMOVED lines=15> */
.L_x_50:


//--------------------- .text._ZN10mxfp4_gemm18mxfp4_matmul_tiledI6__halfLi32ELi32ELi32EEEvPKT_PKhS6_S4_PS2_iiib --------------------------
	.section	.text._ZN10mxfp4_gemm18mxfp4_matmul_tiledI6__halfLi32ELi32ELi32EEEvPKT_PKhS6_S4_PS2_iiib,"ax",@progbits
	.align	128
        .global         _ZN10mxfp4_gemm18mxfp4_matmul_tiledI6__halfLi32ELi32ELi32EEEvPKT_PKhS6_S4_PS2_iiib
        .type           _ZN10mxfp4_gemm18mxfp4_matmul_tiledI6__halfLi32ELi32ELi32EEEvPKT_PKhS6_S4_PS2_iiib,@function
        .size           _ZN10mxfp4_gemm18mxfp4_matmul_tiledI6__halfLi32ELi32ELi32EEEvPKT_PKhS6_S4_PS2_iiib,(.L_x_51 - _ZN10mxfp4_gemm18mxfp4_matmul_tiledI6__halfLi32ELi32ELi32EEEvPKT_PKhS6_S4_PS2_iiib)
        .other          _ZN10mxfp4_gemm18mxfp4_matmul_tiledI6__halfLi32ELi32ELi32EEEvPKT_PKhS6_S4_PS2_iiib,@"STO_CUDA_ENTRY STV_DEFAULT"
_ZN10mxfp4_gemm18mxfp4_matmul_tiledI6__halfLi32ELi32ELi32EEEvPKT_PKhS6_S4_PS2_iiib:
.text._ZN10mxfp4_gemm18mxfp4_matmul_tiledI6__halfLi32ELi32ELi32EEEvPKT_PKhS6_S4_PS2_iiib:
        /* <DEDUP_REMOVED lines=46> */
.L_x_45:
        /* <DEDUP_REMOVED lines=27> */
[----:B------:R-:W-:Y:S01]  /*0490*/  @!P4 LOP3.LUT R4, R4, 0x7f800000, RZ, 0xc0, !PT ;  /* 0x7f8000000404c812 */ /* 0x000fe200078ec0ff */
[----:B----4-:R-:W-:-:S05]  /*04a0*/  @!P2 HADD2.F32 R5, -RZ, R6.H0_H0 ;  /* 0x20000006ff05a230 */ /* 0x010fca0000004100 */
[----:B------:R1:W-:Y:S01]  /*04b0*/  STS [R26], R5 ;  /* 0x000000051a007388 */ /* 0x0003e20000000800 */
[----:B0-----:R-:W-:-:S05]  /*04c0*/  @!P4 FMUL R7, R4, R9 ;  /* 0x000000090407c220 */ /* 0x001fca0000400000 */
[----:B------:R1:W-:Y:S02]  /*04d0*/  STS [R24], R7 ;  /* 0x0000000718007388 */ /* 0x0003e40000000800 */
.L_x_42:
[----:B------:R-:W-:Y:S05]  /*04e0*/  BSYNC.RECONVERGENT B0 ;  /* 0x0000000000007941 */ /* 0x000fea0003800200 */
.L_x_41:
        /* <DEDUP_REMOVED lines=51> */
.L_x_44:
[----:B------:R-:W-:Y:S05]  /*0820*/  BSYNC.RECONVERGENT B0 ;  /* 0x0000000000007941 */ /* 0x000fea0003800200 */
.L_x_43:
        /* <DEDUP_REMOVED lines=8> */
.L_x_40:
        /* <DEDUP_REMOVED lines=16> */
[----:B--2---:R-:W-:-:S05]  /*09b0*/  HADD2.F32 R0, -RZ, R28.H0_H0 ;  /* 0x2000001cff007230 */ /* 0x004fca0000004100 */
[----:B------:R-:W-:-:S07]  /*09c0*/  FADD R11, R0, R11 ;  /* 0x0000000b000b7221 */ /* 0x000fce0000000000 */
.L_x_46:
[----:B------:R-:W-:Y:S01]  /*09d0*/  F2FP.F16.F32.PACK_AB R0, RZ, R11 ;  /* 0x0000000bff00723e */ /* 0x000fe200000000ff */
[----:B-1----:R-:W-:-:S05]  /*09e0*/  IMAD.WIDE.U32 R2, R7, 0x2, R4 ;  /* 0x0000000207027825 */ /* 0x002fca00078e0004 */
[----:B------:R-:W-:Y:S01]  /*09f0*/  STG.E.U16 desc[UR6][R2.64], R0 ;  /* 0x0000000002007986 */ /* 0x000fe2000c101506 */
[----:B------:R-:W-:Y:S05]  /*0a00*/  EXIT ;  /* 0x000000000000794d */ /* 0x000fea0003800000 */
.L_x_47:
        /* <DEDUP_REMOVED lines=15> */
.L_x_51:


//--------------------- .nv.shared._ZN10mxfp4_gemm14mxfp4_moe_gemmI13__nv_bfloat16EEvPKT_PKhS6_S4_PKjPS2_iiiiibb --------------------------
	.section	.nv.shared._ZN10mxfp4_gemm14mxfp4_moe_gemmI13__nv_bfloat16EEvPKT_PKhS6_S4_PKjPS2_iiiiibb,"aw",@nobits
	.sectionflags	@""
	.align	16
	.zero		1024


//--------------------- .nv.shared.reserved.0     --------------------------
	.section	.nv.shared.reserved.0,"aw",@nobits
	.weak		__nv_reservedSMEM_offset_0_alias
	.size		__nv_reservedSMEM_offset_0_alias, 0, 64
	.other		__nv_reservedSMEM_offset_0_alias,@"STO_CUDA_RESERVED_SHARED STV_DEFAULT"
__nv_reservedSMEM_offset_0_alias:
	.zero		0
	.zero		64


//--------------------- .nv.shared._ZN10mxfp4_gemm14mxfp4_moe_gemmI6__halfEEvPKT_PKhS6_S4_PKjPS2_iiiiibb --------------------------
	.section	.nv.shared._ZN10mxfp4_gemm14mxfp4_moe_gemmI6__halfEEvPKT_PKhS6_S4_PKjPS2_iiiiibb,"aw",@nobits
	.sectionflags	@""
	.align	16
	.zero		1024


//--------------------- .nv.shared._ZN10mxfp4_gemm18mxfp4_matmul_tiledI13__nv_bfloat16Li32ELi32ELi32EEEvPKT_PKhS6_S4_PS2_iiib --------------------------
	.section	.nv.shared._ZN10mxfp4_gemm18mxfp4_matmul_tiledI13__nv_bfloat16Li32ELi32ELi32EEEvPKT_PKhS6_S4_PS2_iiib,"aw",@nobits
	.sectionflags	@""
	.align	16
.nv.shared._ZN10mxfp4_gemm18mxfp4_matmul_tiledI13__nv_bfloat16Li32ELi32ELi32EEEvPKT_PKhS6_S4_PS2_iiib:
	.zero		10240


//--------------------- .nv.shared._ZN10mxfp4_gemm18mxfp4_matmul_tiledI6__halfLi32ELi32ELi32EEEvPKT_PKhS6_S4_PS2_iiib --------------------------
	.section	.nv.shared._ZN10mxfp4_gemm18mxfp4_matmul_tiledI6__halfLi32ELi32ELi32EEEvPKT_PKhS6_S4_PS2_iiib,"aw",@nobits
	.sectionflags	@""
	.align	16
.nv.shared._ZN10mxfp4_gemm18mxfp4_matmul_tiledI6__halfLi32ELi32ELi32EEEvPKT_PKhS6_S4_PS2_iiib:
	.zero		10240


//--------------------- .nv.constant0._ZN10mxfp4_gemm14mxfp4_moe_gemmI13__nv_bfloat16EEvPKT_PKhS6_S4_PKjPS2_iiiiibb --------------------------
	.section	.nv.constant0._ZN10mxfp4_gemm14mxfp4_moe_gemmI13__nv_bfloat16EEvPKT_PKhS6_S4_PKjPS2_iiiiibb,"a",@progbits
	.sectionflags	@""
	.align	4
.nv.constant0._ZN10mxfp4_gemm14mxfp4_moe_gemmI13__nv_bfloat16EEvPKT_PKhS6_S4_PKjPS2_iiiiibb:
	.zero		966


//--------------------- .nv.constant0._ZN10mxfp4_gemm14mxfp4_moe_gemmI6__halfEEvPKT_PKhS6_S4_PKjPS2_iiiiibb --------------------------
	.section	.nv.constant0._ZN10mxfp4_gemm14mxfp4_moe_gemmI6__halfEEvPKT_PKhS6_S4_PKjPS2_iiiiibb,"a",@progbits
	.sectionflags	@""
	.align	4
.nv.constant0._ZN10mxfp4_gemm14mxfp4_moe_gemmI6__halfEEvPKT_PKhS6_S4_PKjPS2_iiiiibb:
	.zero		966


//--------------------- .nv.constant0._ZN10mxfp4_gemm18mxfp4_matmul_tiledI13__nv_bfloat16Li32ELi32ELi32EEEvPKT_PKhS6_S4_PS2_iiib --------------------------
	.section	.nv.constant0._ZN10mxfp4_gemm18mxfp4_matmul_tiledI13__nv_bfloat16Li32ELi32ELi32EEEvPKT_PKhS6_S4_PS2_iiib,"a",@progbits
	.sectionflags	@""
	.align	4
.nv.constant0._ZN10mxfp4_gemm18mxfp4_matmul_tiledI13__nv_bfloat16Li32ELi32ELi32EEEvPKT_PKhS6_S4_PS2_iiib:
	.zero		949


//--------------------- .nv.constant0._ZN10mxfp4_gemm18mxfp4_matmul_tiledI6__halfLi32ELi32ELi32EEEvPKT_PKhS6_S4_PS2_iiib --------------------------
	.section	.nv.constant0._ZN10mxfp4_gemm18mxfp4_matmul_tiledI6__halfLi32ELi32ELi32EEEvPKT_PKhS6_S4_PS2_iiib,"a",@progbits
	.sectionflags	@""
	.align	4
.nv.constant0._ZN10mxfp4_gemm18mxfp4_matmul_tiledI6__halfLi32ELi32ELi32EEEvPKT_PKhS6_S4_PS2_iiib:
	.zero		949


//--------------------- SYMBOLS --------------------------

	.type		.nv.reservedSmem.offset0,@object
	.size		.nv.reservedSmem.offset0,0x4
	.type		.nv.reservedSmem.cap,@object
	.size		.nv.reservedSmem.cap,0x4
